//
// Generated by NVIDIA NVVM Compiler
//
// Compiler Build ID: CL-36424714
// Cuda compilation tools, release 13.0, V13.0.88
// Based on NVVM 20.0.0
//

.version 9.0
.target sm_100
.address_size 64

	// .globl	_Z18statisticsKernelNDPfS_Plillll
.extern .shared .align 16 .b8 environmentCache[];

.visible .entry _Z18statisticsKernelNDPfS_Plillll(
	.param .u64 .ptr .align 1 _Z18statisticsKernelNDPfS_Plillll_param_0,
	.param .u64 .ptr .align 1 _Z18statisticsKernelNDPfS_Plillll_param_1,
	.param .u64 .ptr .align 1 _Z18statisticsKernelNDPfS_Plillll_param_2,
	.param .u32 _Z18statisticsKernelNDPfS_Plillll_param_3,
	.param .u64 _Z18statisticsKernelNDPfS_Plillll_param_4,
	.param .u64 _Z18statisticsKernelNDPfS_Plillll_param_5,
	.param .u64 _Z18statisticsKernelNDPfS_Plillll_param_6,
	.param .u64 _Z18statisticsKernelNDPfS_Plillll_param_7
)
{
	.reg .pred 	%p<16>;
	.reg .b32 	%r<22>;
	.reg .b32 	%f<2>;
	.reg .b64 	%rd<54>;

	ld.param.u64 	%rd26, [_Z18statisticsKernelNDPfS_Plillll_param_1];
	ld.param.u32 	%r3, [_Z18statisticsKernelNDPfS_Plillll_param_3];
	ld.param.u64 	%rd27, [_Z18statisticsKernelNDPfS_Plillll_param_5];
	ld.param.u64 	%rd28, [_Z18statisticsKernelNDPfS_Plillll_param_6];
	ld.param.u64 	%rd29, [_Z18statisticsKernelNDPfS_Plillll_param_7];
	mov.u32 	%r4, %ctaid.x;
	mov.u32 	%r5, %ntid.x;
	mov.u32 	%r6, %tid.x;
	mad.lo.s32 	%r7, %r4, %r5, %r6;
	cvt.u64.u32 	%rd1, %r7;
	mov.u32 	%r8, %ctaid.y;
	mov.u32 	%r9, %ntid.y;
	mov.u32 	%r10, %tid.y;
	mad.lo.s32 	%r11, %r8, %r9, %r10;
	cvt.u64.u32 	%rd2, %r11;
	mov.u32 	%r12, %ctaid.z;
	mov.u32 	%r1, %ntid.z;
	mov.u32 	%r13, %tid.z;
	mad.lo.s32 	%r14, %r12, %r1, %r13;
	cvt.u64.u32 	%rd50, %r14;
	mov.u32 	%r15, %nctaid.x;
	mul.lo.s32 	%r16, %r5, %r15;
	cvt.u64.u32 	%rd4, %r16;
	mov.u32 	%r17, %nctaid.y;
	mul.lo.s32 	%r2, %r9, %r17;
	setp.le.s64 	%p3, %rd29, %rd50;
	@%p3 bra 	$L__BB0_11;
	cvt.s64.s32 	%rd30, %r3;
	shr.s32 	%r18, %r3, 1;
	cvt.s64.s32 	%rd5, %r18;
	not.b32 	%r19, %r18;
	cvt.s64.s32 	%rd31, %r19;
	add.s64 	%rd6, %rd27, %rd31;
	add.s64 	%rd7, %rd28, %rd31;
	add.s64 	%rd8, %rd29, %rd31;
	shl.b64 	%rd9, %rd4, 2;
	sub.s64 	%rd32, %rd27, %rd30;
	add.s64 	%rd10, %rd32, 1;
	sub.s64 	%rd33, %rd28, %rd30;
	add.s64 	%rd11, %rd33, 1;
	mov.u32 	%r20, %nctaid.z;
	mul.lo.s32 	%r21, %r1, %r20;
	cvt.u64.u32 	%rd12, %r21;
	cvt.u64.u32 	%rd13, %r2;
	cvta.to.global.u64 	%rd14, %rd26;
$L__BB0_2:
	setp.le.s64 	%p4, %rd28, %rd2;
	@%p4 bra 	$L__BB0_10;
	mov.u64 	%rd51, %rd2;
$L__BB0_4:
	setp.le.s64 	%p5, %rd27, %rd1;
	@%p5 bra 	$L__BB0_9;
	ld.param.u64 	%rd49, [_Z18statisticsKernelNDPfS_Plillll_param_0];
	setp.gt.s64 	%p6, %rd50, %rd8;
	min.s64 	%rd35, %rd51, %rd50;
	setp.lt.s64 	%p1, %rd35, %rd5;
	setp.gt.s64 	%p7, %rd51, %rd7;
	or.pred  	%p2, %p7, %p6;
	mad.lo.s64 	%rd36, %rd50, %rd28, %rd51;
	sub.s64 	%rd37, %rd50, %rd5;
	mul.lo.s64 	%rd38, %rd37, %rd11;
	sub.s64 	%rd39, %rd38, %rd5;
	add.s64 	%rd40, %rd39, %rd51;
	mad.lo.s64 	%rd41, %rd36, %rd27, %rd1;
	shl.b64 	%rd42, %rd41, 2;
	cvta.to.global.u64 	%rd43, %rd49;
	add.s64 	%rd17, %rd43, %rd42;
	sub.s64 	%rd44, %rd1, %rd5;
	mad.lo.s64 	%rd45, %rd40, %rd10, %rd44;
	shl.b64 	%rd46, %rd45, 2;
	add.s64 	%rd18, %rd14, %rd46;
	mov.b64 	%rd52, 0;
	mov.u64 	%rd53, %rd1;
$L__BB0_6:
	setp.lt.s64 	%p8, %rd53, %rd5;
	or.pred  	%p9, %p8, %p1;
	setp.gt.s64 	%p10, %rd53, %rd6;
	or.pred  	%p11, %p10, %p2;
	or.pred  	%p12, %p9, %p11;
	@%p12 bra 	$L__BB0_8;
	add.s64 	%rd47, %rd17, %rd52;
	ld.global.f32 	%f1, [%rd47];
	add.s64 	%rd48, %rd18, %rd52;
	st.global.f32 	[%rd48], %f1;
$L__BB0_8:
	add.s64 	%rd53, %rd53, %rd4;
	add.s64 	%rd52, %rd52, %rd9;
	setp.lt.s64 	%p13, %rd53, %rd27;
	@%p13 bra 	$L__BB0_6;
$L__BB0_9:
	add.s64 	%rd51, %rd51, %rd13;
	setp.lt.s64 	%p14, %rd51, %rd28;
	@%p14 bra 	$L__BB0_4;
$L__BB0_10:
	add.s64 	%rd50, %rd50, %rd12;
	setp.lt.s64 	%p15, %rd50, %rd29;
	@%p15 bra 	$L__BB0_2;
$L__BB0_11:
	ret;

}
	// .globl	_Z24statisticsKernelNDSharedPfS_Pliiii
.visible .entry _Z24statisticsKernelNDSharedPfS_Pliiii(
	.param .u64 .ptr .align 1 _Z24statisticsKernelNDSharedPfS_Pliiii_param_0,
	.param .u64 .ptr .align 1 _Z24statisticsKernelNDSharedPfS_Pliiii_param_1,
	.param .u64 .ptr .align 1 _Z24statisticsKernelNDSharedPfS_Pliiii_param_2,
	.param .u32 _Z24statisticsKernelNDSharedPfS_Pliiii_param_3,
	.param .u32 _Z24statisticsKernelNDSharedPfS_Pliiii_param_4,
	.param .u32 _Z24statisticsKernelNDSharedPfS_Pliiii_param_5,
	.param .u32 _Z24statisticsKernelNDSharedPfS_Pliiii_param_6
)
{
	.reg .pred 	%p<61>;
	.reg .b32 	%r<167>;
	.reg .b32 	%f<9>;
	.reg .b64 	%rd<52>;

	ld.param.u64 	%rd18, [_Z24statisticsKernelNDSharedPfS_Pliiii_param_0];
	ld.param.u32 	%r72, [_Z24statisticsKernelNDSharedPfS_Pliiii_param_3];
	ld.param.u32 	%r73, [_Z24statisticsKernelNDSharedPfS_Pliiii_param_4];
	ld.param.u32 	%r74, [_Z24statisticsKernelNDSharedPfS_Pliiii_param_5];
	ld.param.u32 	%r75, [_Z24statisticsKernelNDSharedPfS_Pliiii_param_6];
	cvta.to.global.u64 	%rd1, %rd18;
	cvt.s64.s32 	%rd2, %r73;
	mov.u32 	%r1, %ntid.x;
	add.s32 	%r76, %r1, -1;
	add.s32 	%r2, %r76, %r72;
	mov.u32 	%r3, %ntid.y;
	add.s32 	%r77, %r3, -1;
	add.s32 	%r4, %r77, %r72;
	mov.u32 	%r5, %ntid.z;
	add.s32 	%r78, %r5, -1;
	add.s32 	%r6, %r78, %r72;
	mul.lo.s32 	%r7, %r2, %r4;
	add.s32 	%r8, %r2, %r76;
	div.u32 	%r9, %r8, %r1;
	add.s32 	%r10, %r4, %r77;
	add.s32 	%r11, %r6, %r78;
	setp.gt.u32 	%p4, %r5, %r11;
	@%p4 bra 	$L__BB1_27;
	mov.u32 	%r12, %tid.y;
	mov.u32 	%r13, %tid.x;
	mov.u32 	%r80, %ctaid.z;
	mul.lo.s32 	%r14, %r80, %r5;
	mov.u32 	%r81, %ctaid.y;
	mul.lo.s32 	%r15, %r81, %r3;
	mov.u32 	%r82, %ctaid.x;
	mul.lo.s32 	%r16, %r82, %r1;
	cvt.s64.s32 	%rd3, %r75;
	cvt.s64.s32 	%rd4, %r74;
	max.u32 	%r83, %r9, 1;
	and.b32  	%r17, %r83, 3;
	and.b32  	%r18, %r83, -4;
	div.u32 	%r84, %r10, %r3;
	max.u32 	%r19, %r84, 1;
	div.u32 	%r85, %r11, %r5;
	max.u32 	%r20, %r85, 1;
	neg.s32 	%r21, %r18;
	shl.b32 	%r22, %r1, 2;
	mov.u32 	%r86, environmentCache;
	add.s32 	%r23, %r86, %r22;
	shl.b32 	%r24, %r1, 4;
	shl.b32 	%r87, %r1, 3;
	add.s32 	%r25, %r86, %r87;
	mad.lo.s32 	%r26, %r1, 12, %r86;
	add.s32 	%r88, %r16, %r1;
	add.s32 	%r27, %r13, %r88;
	add.s32 	%r89, %r82, 2;
	mad.lo.s32 	%r28, %r1, %r89, %r13;
	add.s32 	%r90, %r82, 3;
	mad.lo.s32 	%r29, %r1, %r90, %r13;
	mul.lo.s32 	%r91, %r74, %r73;
	cvt.s64.s32 	%rd5, %r91;
	mov.b32 	%r154, 0;
$L__BB1_2:
	add.s32 	%r92, %r3, %r4;
	add.s32 	%r93, %r92, -1;
	setp.gt.u32 	%p5, %r3, %r93;
	@%p5 bra 	$L__BB1_26;
	mov.u32 	%r95, %tid.z;
	mad.lo.s32 	%r31, %r154, %r5, %r95;
	add.s32 	%r96, %r31, %r14;
	cvt.u64.u32 	%rd6, %r96;
	mov.b32 	%r155, 0;
	mul.lo.s64 	%rd21, %rd6, %rd5;
$L__BB1_4:
	setp.gt.u32 	%p6, %r1, %r8;
	@%p6 bra 	$L__BB1_25;
	setp.lt.s64 	%p7, %rd6, %rd3;
	setp.lt.u32 	%p8, %r31, %r6;
	setp.lt.u32 	%p9, %r9, 4;
	mul.lo.s32 	%r33, %r155, %r3;
	add.s32 	%r99, %r33, %r12;
	add.s32 	%r100, %r99, %r15;
	cvt.u64.u32 	%rd19, %r100;
	setp.lt.u32 	%p10, %r99, %r4;
	and.pred  	%p1, %p8, %p10;
	setp.lt.s64 	%p11, %rd19, %rd4;
	and.pred  	%p2, %p7, %p11;
	mad.lo.s64 	%rd7, %rd19, %rd2, %rd21;
	mul.lo.s32 	%r101, %r31, %r7;
	mad.lo.s32 	%r34, %r99, %r2, %r101;
	mov.b32 	%r166, 0;
	@%p9 bra 	$L__BB1_16;
	shl.b32 	%r102, %r1, 1;
	add.s32 	%r162, %r13, %r102;
	mad.lo.s32 	%r161, %r1, 3, %r13;
	add.s32 	%r164, %r13, %r1;
	add.s32 	%r156, %r13, %r16;
	and.pred  	%p3, %p1, %p2;
	mad.lo.s32 	%r103, %r4, %r31, %r12;
	add.s32 	%r104, %r103, %r33;
	mul.lo.s32 	%r105, %r2, %r104;
	shl.b32 	%r106, %r105, 2;
	shl.b32 	%r107, %r13, 2;
	add.s32 	%r163, %r107, %r106;
	mov.u32 	%r157, %r29;
	mov.u32 	%r158, %r28;
	mov.u32 	%r159, %r27;
	mov.u32 	%r160, %r13;
	mov.u32 	%r165, %r21;
$L__BB1_7:
	cvt.u64.u32 	%rd8, %r156;
	setp.lt.u32 	%p12, %r160, %r2;
	setp.lt.s64 	%p13, %rd8, %rd2;
	and.pred  	%p14, %p12, %p13;
	and.pred  	%p15, %p14, %p3;
	not.pred 	%p16, %p15;
	@%p16 bra 	$L__BB1_9;
	add.s64 	%rd22, %rd7, %rd8;
	shl.b64 	%rd23, %rd22, 2;
	add.s64 	%rd24, %rd1, %rd23;
	ld.global.f32 	%f1, [%rd24];
	mov.u32 	%r108, environmentCache;
	add.s32 	%r109, %r108, %r163;
	st.shared.f32 	[%r109], %f1;
$L__BB1_9:
	cvt.u64.u32 	%rd9, %r159;
	setp.lt.u32 	%p17, %r164, %r2;
	setp.lt.s64 	%p18, %rd9, %rd2;
	and.pred  	%p19, %p17, %p18;
	and.pred  	%p20, %p19, %p3;
	not.pred 	%p21, %p20;
	@%p21 bra 	$L__BB1_11;
	add.s64 	%rd25, %rd7, %rd9;
	shl.b64 	%rd26, %rd25, 2;
	add.s64 	%rd27, %rd1, %rd26;
	ld.global.f32 	%f2, [%rd27];
	add.s32 	%r110, %r23, %r163;
	st.shared.f32 	[%r110], %f2;
$L__BB1_11:
	cvt.u64.u32 	%rd10, %r158;
	setp.lt.u32 	%p22, %r162, %r2;
	setp.lt.s64 	%p23, %rd10, %rd2;
	and.pred  	%p24, %p22, %p23;
	and.pred  	%p25, %p24, %p3;
	not.pred 	%p26, %p25;
	@%p26 bra 	$L__BB1_13;
	add.s64 	%rd28, %rd7, %rd10;
	shl.b64 	%rd29, %rd28, 2;
	add.s64 	%rd30, %rd1, %rd29;
	ld.global.f32 	%f3, [%rd30];
	add.s32 	%r111, %r25, %r163;
	st.shared.f32 	[%r111], %f3;
$L__BB1_13:
	cvt.u64.u32 	%rd11, %r157;
	setp.lt.u32 	%p27, %r161, %r2;
	setp.lt.s64 	%p28, %rd11, %rd2;
	and.pred  	%p29, %p27, %p28;
	and.pred  	%p30, %p29, %p3;
	not.pred 	%p31, %p30;
	@%p31 bra 	$L__BB1_15;
	add.s64 	%rd31, %rd7, %rd11;
	shl.b64 	%rd32, %rd31, 2;
	add.s64 	%rd33, %rd1, %rd32;
	ld.global.f32 	%f4, [%rd33];
	add.s32 	%r112, %r26, %r163;
	st.shared.f32 	[%r112], %f4;
$L__BB1_15:
	cvt.u32.u64 	%r113, %rd8;
	add.s32 	%r165, %r165, 4;
	add.s32 	%r164, %r164, %r22;
	add.s32 	%r163, %r163, %r24;
	add.s32 	%r162, %r162, %r22;
	add.s32 	%r161, %r161, %r22;
	add.s32 	%r160, %r160, %r22;
	add.s32 	%r159, %r159, %r22;
	add.s32 	%r158, %r158, %r22;
	add.s32 	%r157, %r157, %r22;
	add.s32 	%r156, %r113, %r22;
	setp.ne.s32 	%p32, %r165, 0;
	mov.u32 	%r166, %r18;
	@%p32 bra 	$L__BB1_7;
$L__BB1_16:
	setp.eq.s32 	%p33, %r17, 0;
	@%p33 bra 	$L__BB1_25;
	mad.lo.s32 	%r61, %r166, %r1, %r13;
	add.s32 	%r114, %r61, %r16;
	cvt.u64.u32 	%rd12, %r114;
	setp.lt.u32 	%p34, %r61, %r2;
	setp.lt.s64 	%p35, %rd12, %rd2;
	and.pred  	%p36, %p34, %p35;
	and.pred  	%p37, %p36, %p1;
	and.pred  	%p38, %p2, %p37;
	not.pred 	%p39, %p38;
	@%p39 bra 	$L__BB1_19;
	add.s64 	%rd34, %rd7, %rd12;
	shl.b64 	%rd35, %rd34, 2;
	add.s64 	%rd36, %rd1, %rd35;
	ld.global.f32 	%f5, [%rd36];
	add.s32 	%r115, %r34, %r61;
	shl.b32 	%r116, %r115, 2;
	mov.u32 	%r117, environmentCache;
	add.s32 	%r118, %r117, %r116;
	st.shared.f32 	[%r118], %f5;
$L__BB1_19:
	setp.eq.s32 	%p40, %r17, 1;
	@%p40 bra 	$L__BB1_25;
	cvt.u32.u64 	%r119, %rd12;
	add.s32 	%r62, %r61, %r1;
	add.s32 	%r120, %r119, %r1;
	cvt.u64.u32 	%rd13, %r120;
	setp.lt.u32 	%p41, %r62, %r2;
	setp.lt.s64 	%p42, %rd13, %rd2;
	and.pred  	%p43, %p41, %p42;
	and.pred  	%p44, %p43, %p1;
	and.pred  	%p45, %p2, %p44;
	not.pred 	%p46, %p45;
	@%p46 bra 	$L__BB1_22;
	add.s64 	%rd37, %rd7, %rd13;
	shl.b64 	%rd38, %rd37, 2;
	add.s64 	%rd39, %rd1, %rd38;
	ld.global.f32 	%f6, [%rd39];
	add.s32 	%r121, %r34, %r62;
	shl.b32 	%r122, %r121, 2;
	mov.u32 	%r123, environmentCache;
	add.s32 	%r124, %r123, %r122;
	st.shared.f32 	[%r124], %f6;
$L__BB1_22:
	setp.eq.s32 	%p47, %r17, 2;
	@%p47 bra 	$L__BB1_25;
	cvt.u32.u64 	%r125, %rd13;
	add.s32 	%r63, %r62, %r1;
	add.s32 	%r126, %r125, %r1;
	cvt.u64.u32 	%rd14, %r126;
	setp.lt.u32 	%p48, %r63, %r2;
	setp.lt.s64 	%p49, %rd14, %rd2;
	and.pred  	%p50, %p48, %p49;
	and.pred  	%p51, %p50, %p1;
	and.pred  	%p52, %p2, %p51;
	not.pred 	%p53, %p52;
	@%p53 bra 	$L__BB1_25;
	add.s64 	%rd40, %rd7, %rd14;
	shl.b64 	%rd41, %rd40, 2;
	add.s64 	%rd42, %rd1, %rd41;
	ld.global.f32 	%f7, [%rd42];
	add.s32 	%r127, %r34, %r63;
	shl.b32 	%r128, %r127, 2;
	mov.u32 	%r129, environmentCache;
	add.s32 	%r130, %r129, %r128;
	st.shared.f32 	[%r130], %f7;
$L__BB1_25:
	add.s32 	%r155, %r155, 1;
	setp.ne.s32 	%p54, %r155, %r19;
	@%p54 bra 	$L__BB1_4;
$L__BB1_26:
	add.s32 	%r154, %r154, 1;
	setp.ne.s32 	%p55, %r154, %r20;
	@%p55 bra 	$L__BB1_2;
$L__BB1_27:
	bar.sync 	0;
	sub.s32 	%r131, %r73, %r72;
	add.s32 	%r132, %r131, 1;
	sub.s32 	%r133, %r74, %r72;
	mad.lo.s32 	%r134, %r131, %r133, %r131;
	add.s32 	%r135, %r133, %r134;
	sub.s32 	%r136, %r75, %r72;
	shr.u32 	%r137, %r72, 31;
	add.s32 	%r138, %r72, %r137;
	shr.s32 	%r139, %r138, 1;
	add.s32 	%r66, %r135, 1;
	mov.u32 	%r140, %ctaid.x;
	mov.u32 	%r141, %tid.x;
	mad.lo.s32 	%r142, %r140, %r1, %r141;
	cvt.u64.u32 	%rd15, %r142;
	mov.u32 	%r144, %ctaid.y;
	mov.u32 	%r145, %tid.y;
	mad.lo.s32 	%r146, %r144, %r3, %r145;
	mov.u32 	%r147, %ctaid.z;
	mov.u32 	%r148, %tid.z;
	mad.lo.s32 	%r68, %r147, %r5, %r148;
	add.s32 	%r69, %r139, %r141;
	add.s32 	%r70, %r139, %r145;
	add.s32 	%r71, %r139, %r148;
	setp.gt.s32 	%p56, %r68, %r136;
	setp.gt.s32 	%p57, %r146, %r133;
	or.pred  	%p58, %p56, %p57;
	cvt.s64.s32 	%rd16, %r132;
	setp.ge.s64 	%p59, %rd15, %rd16;
	or.pred  	%p60, %p58, %p59;
	@%p60 bra 	$L__BB1_29;
	ld.param.u64 	%rd51, [_Z24statisticsKernelNDSharedPfS_Pliiii_param_1];
	cvt.u64.u32 	%rd43, %r68;
	cvt.u64.u32 	%rd44, %r146;
	cvt.s64.s32 	%rd45, %r66;
	mad.lo.s32 	%r149, %r70, %r2, %r69;
	mad.lo.s32 	%r150, %r71, %r7, %r149;
	shl.b32 	%r151, %r150, 2;
	mov.u32 	%r152, environmentCache;
	add.s32 	%r153, %r152, %r151;
	ld.shared.f32 	%f8, [%r153];
	mad.lo.s64 	%rd46, %rd16, %rd44, %rd15;
	mad.lo.s64 	%rd47, %rd45, %rd43, %rd46;
	cvta.to.global.u64 	%rd48, %rd51;
	shl.b64 	%rd49, %rd47, 2;
	add.s64 	%rd50, %rd48, %rd49;
	st.global.f32 	[%rd50], %f8;
$L__BB1_29:
	ret;

}


// ===== COMPILED SASS (sm_100) =====

	.target	sm_100

	.elftype	@"ET_EXEC"


//--------------------- .note.nv.tkinfo           --------------------------
	.section	.note.nv.tkinfo,"",@"SHT_NOTE"
	.sectionflags	@"SHF_NOTE_NV_TKINFO"
	.tkinfo
        /*0018*/ 	.word	0x00000002
        /*0030*/ 	.string	""
        /*0030*/ 	.string	"ptxas"
        /*0030*/ 	.string	"Cuda compilation tools, release 13.0, V13.0.88"
        /*0030*/ 	.string	"Build cuda_13.0.r13.0/compiler.36424714_0"
        /*0030*/ 	.string	"-arch sm_100 -m 64 "



//--------------------- .note.nv.cuinfo           --------------------------
	.section	.note.nv.cuinfo,"",@"SHT_NOTE"
	.sectionflags	@"SHF_NOTE_NV_CUINFO"
        /*0018*/ 	.short	0x0002
        /*001a*/ 	.short	0x0064
        /*001c*/ 	.short	0x0082
	.zero		2


//--------------------- .nv.info                  --------------------------
	.section	.nv.info,"",@"SHT_CUDA_INFO"
	.align	4


	//----- nvinfo : EIATTR_REGCOUNT
	.align		4
        /*0000*/ 	.byte	0x04, 0x2f
        /*0002*/ 	.short	(.L_1 - .L_0)
	.align		4
.L_0:
        /*0004*/ 	.word	index@(_Z18statisticsKernelNDPfS_Plillll)
        /*0008*/ 	.word	0x00000018


	//----- nvinfo : EIATTR_FRAME_SIZE
	.align		4
.L_1:
        /*000c*/ 	.byte	0x04, 0x11
        /*000e*/ 	.short	(.L_3 - .L_2)
	.align		4
.L_2:
        /*0010*/ 	.word	index@(_Z18statisticsKernelNDPfS_Plillll)
        /*0014*/ 	.word	0x00000000


	//----- nvinfo : EIATTR_REGCOUNT
	.align		4
.L_3:
        /*0018*/ 	.byte	0x04, 0x2f
        /*001a*/ 	.short	(.L_5 - .L_4)
	.align		4
.L_4:
        /*001c*/ 	.word	index@(_Z24statisticsKernelNDSharedPfS_Pliiii)
        /*0020*/ 	.word	0x00000020


	//----- nvinfo : EIATTR_FRAME_SIZE
	.align		4
.L_5:
        /*0024*/ 	.byte	0x04, 0x11
        /*0026*/ 	.short	(.L_7 - .L_6)
	.align		4
.L_6:
        /*0028*/ 	.word	index@(_Z24statisticsKernelNDSharedPfS_Pliiii)
        /*002c*/ 	.word	0x00000000


	//----- nvinfo : EIATTR_MIN_STACK_SIZE
	.align		4
.L_7:
        /*0030*/ 	.byte	0x04, 0x12
        /*0032*/ 	.short	(.L_9 - .L_8)
	.align		4
.L_8:
        /*0034*/ 	.word	index@(_Z24statisticsKernelNDSharedPfS_Pliiii)
        /*0038*/ 	.word	0x00000000


	//----- nvinfo : EIATTR_MIN_STACK_SIZE
	.align		4
.L_9:
        /*003c*/ 	.byte	0x04, 0x12
        /*003e*/ 	.short	(.L_11 - .L_10)
	.align		4
.L_10:
        /*0040*/ 	.word	index@(_Z18statisticsKernelNDPfS_Plillll)
        /*0044*/ 	.word	0x00000000
.L_11:


//--------------------- .nv.compat                --------------------------
	.section	.nv.compat,"",@"SHT_CUDA_COMPAT_INFO"
	.align	4
        /*0000*/ 	.byte	0x02, 0x09, 0x00, 0x00, 0x02, 0x02, 0x01, 0x00, 0x02, 0x05, 0x05, 0x00, 0x03, 0x07, 0x01, 0x01
        /*0010*/ 	.byte	0x02, 0x03, 0x00, 0x00, 0x02, 0x06, 0x01, 0x00, 0x04, 0x0b, 0x08, 0x00, 0x09, 0x00, 0x00, 0x00
        /*0020*/ 	.byte	0x00, 0x00, 0x00, 0x00


//--------------------- .nv.info._Z24statisticsKernelNDSharedPfS_Pliiii --------------------------
	.section	.nv.info._Z24statisticsKernelNDSharedPfS_Pliiii,"",@"SHT_CUDA_INFO"
	.sectionflags	@""
	.align	4


	//----- nvinfo : EIATTR_CUDA_API_VERSION
	.align		4
        /*0000*/ 	.byte	0x04, 0x37
        /*0002*/ 	.short	(.L_13 - .L_12)
.L_12:
        /*0004*/ 	.word	0x00000082


	//----- nvinfo : EIATTR_KPARAM_INFO
	.align		4
.L_13:
        /*0008*/ 	.byte	0x04, 0x17
        /*000a*/ 	.short	(.L_15 - .L_14)
.L_14:
        /*000c*/ 	.word	0x00000000
        /*0010*/ 	.short	0x0006
        /*0012*/ 	.short	0x0024
        /*0014*/ 	.byte	0x00, 0xf0, 0x11, 0x00


	//----- nvinfo : EIATTR_KPARAM_INFO
	.align		4
.L_15:
        /*0018*/ 	.byte	0x04, 0x17
        /*001a*/ 	.short	(.L_17 - .L_16)
.L_16:
        /*001c*/ 	.word	0x00000000
        /*0020*/ 	.short	0x0005
        /*0022*/ 	.short	0x0020
        /*0024*/ 	.byte	0x00, 0xf0, 0x11, 0x00


	//----- nvinfo : EIATTR_KPARAM_INFO
	.align		4
.L_17:
        /*0028*/ 	.byte	0x04, 0x17
        /*002a*/ 	.short	(.L_19 - .L_18)
.L_18:
        /*002c*/ 	.word	0x00000000
        /*0030*/ 	.short	0x0004
        /*0032*/ 	.short	0x001c
        /*0034*/ 	.byte	0x00, 0xf0, 0x11, 0x00


	//----- nvinfo : EIATTR_KPARAM_INFO
	.align		4
.L_19:
        /*0038*/ 	.byte	0x04, 0x17
        /*003a*/ 	.short	(.L_21 - .L_20)
.L_20:
        /*003c*/ 	.word	0x00000000
        /*0040*/ 	.short	0x0003
        /*0042*/ 	.short	0x0018
        /*0044*/ 	.byte	0x00, 0xf0, 0x11, 0x00


	//----- nvinfo : EIATTR_KPARAM_INFO
	.align		4
.L_21:
        /*0048*/ 	.byte	0x04, 0x17
        /*004a*/ 	.short	(.L_23 - .L_22)
.L_22:
        /*004c*/ 	.word	0x00000000
        /*0050*/ 	.short	0x0002
        /*0052*/ 	.short	0x0010
        /*0054*/ 	.byte	0x00, 0xf5, 0x21, 0x00


	//----- nvinfo : EIATTR_KPARAM_INFO
	.align		4
.L_23:
        /*0058*/ 	.byte	0x04, 0x17
        /*005a*/ 	.short	(.L_25 - .L_24)
.L_24:
        /*005c*/ 	.word	0x00000000
        /*0060*/ 	.short	0x0001
        /*0062*/ 	.short	0x0008
        /*0064*/ 	.byte	0x00, 0xf5, 0x21, 0x00


	//----- nvinfo : EIATTR_KPARAM_INFO
	.align		4
.L_25:
        /*0068*/ 	.byte	0x04, 0x17
        /*006a*/ 	.short	(.L_27 - .L_26)
.L_26:
        /*006c*/ 	.word	0x00000000
        /*0070*/ 	.short	0x0000
        /*0072*/ 	.short	0x0000
        /*0074*/ 	.byte	0x00, 0xf5, 0x21, 0x00


	//----- nvinfo : EIATTR_SPARSE_MMA_MASK
	.align		4
.L_27:
        /*0078*/ 	.byte	0x03, 0x50
        /*007a*/ 	.short	0x0000


	//----- nvinfo : EIATTR_MAXREG_COUNT
	.align		4
        /*007c*/ 	.byte	0x03, 0x1b
        /*007e*/ 	.short	0x00ff


	//----- nvinfo : EIATTR_NUM_BARRIERS
	.align		4
        /*0080*/ 	.byte	0x02, 0x4c
        /*0082*/ 	.byte	0x01
	.zero		1


	//----- nvinfo : EIATTR_MERCURY_ISA_VERSION
	.align		4
        /*0084*/ 	.byte	0x03, 0x5f
        /*0086*/ 	.short	0x0101


	//----- nvinfo : EIATTR_VRC_CTA_INIT_COUNT
	.align		4
        /*0088*/ 	.byte	0x02, 0x4a
	.zero		1
	.zero		1


	//----- nvinfo : EIATTR_EXIT_INSTR_OFFSETS
	.align		4
        /*008c*/ 	.byte	0x04, 0x1c
        /*008e*/ 	.short	(.L_29 - .L_28)


	//   ....[0]....
.L_28:
        /*0090*/ 	.word	0x000014c0


	//   ....[1]....
        /*0094*/ 	.word	0x00001600


	//----- nvinfo : EIATTR_CRS_STACK_SIZE
	.align		4
.L_29:
        /*0098*/ 	.byte	0x04, 0x1e
        /*009a*/ 	.short	(.L_31 - .L_30)
.L_30:
        /*009c*/ 	.word	0x00000000


	//----- nvinfo : EIATTR_CBANK_PARAM_SIZE
	.align		4
.L_31:
        /*00a0*/ 	.byte	0x03, 0x19
        /*00a2*/ 	.short	0x0028


	//----- nvinfo : EIATTR_PARAM_CBANK
	.align		4
        /*00a4*/ 	.byte	0x04, 0x0a
        /*00a6*/ 	.short	(.L_33 - .L_32)
	.align		4
.L_32:
        /*00a8*/ 	.word	index@(.nv.constant0._Z24statisticsKernelNDSharedPfS_Pliiii)
        /*00ac*/ 	.short	0x0380
        /*00ae*/ 	.short	0x0028


	//----- nvinfo : EIATTR_SW_WAR
	.align		4
.L_33:
        /*00b0*/ 	.byte	0x04, 0x36
        /*00b2*/ 	.short	(.L_35 - .L_34)
.L_34:
        /*00b4*/ 	.word	0x00000008
.L_35:


//--------------------- .nv.info._Z18statisticsKernelNDPfS_Plillll --------------------------
	.section	.nv.info._Z18statisticsKernelNDPfS_Plillll,"",@"SHT_CUDA_INFO"
	.sectionflags	@""
	.align	4


	//----- nvinfo : EIATTR_CUDA_API_VERSION
	.align		4
        /*0000*/ 	.byte	0x04, 0x37
        /*0002*/ 	.short	(.L_37 - .L_36)
.L_36:
        /*0004*/ 	.word	0x00000082


	//----- nvinfo : EIATTR_KPARAM_INFO
	.align		4
.L_37:
        /*0008*/ 	.byte	0x04, 0x17
        /*000a*/ 	.short	(.L_39 - .L_38)
.L_38:
        /*000c*/ 	.word	0x00000000
        /*0010*/ 	.short	0x0007
        /*0012*/ 	.short	0x0038
        /*0014*/ 	.byte	0x00, 0xf0, 0x21, 0x00


	//----- nvinfo : EIATTR_KPARAM_INFO
	.align		4
.L_39:
        /*0018*/ 	.byte	0x04, 0x17
        /*001a*/ 	.short	(.L_41 - .L_40)
.L_40:
        /*001c*/ 	.word	0x00000000
        /*0020*/ 	.short	0x0006
        /*0022*/ 	.short	0x0030
        /*0024*/ 	.byte	0x00, 0xf0, 0x21, 0x00


	//----- nvinfo : EIATTR_KPARAM_INFO
	.align		4
.L_41:
        /*0028*/ 	.byte	0x04, 0x17
        /*002a*/ 	.short	(.L_43 - .L_42)
.L_42:
        /*002c*/ 	.word	0x00000000
        /*0030*/ 	.short	0x0005
        /*0032*/ 	.short	0x0028
        /*0034*/ 	.byte	0x00, 0xf0, 0x21, 0x00


	//----- nvinfo : EIATTR_KPARAM_INFO
	.align		4
.L_43:
        /*0038*/ 	.byte	0x04, 0x17
        /*003a*/ 	.short	(.L_45 - .L_44)
.L_44:
        /*003c*/ 	.word	0x00000000
        /*0040*/ 	.short	0x0004
        /*0042*/ 	.short	0x0020
        /*0044*/ 	.byte	0x00, 0xf0, 0x21, 0x00


	//----- nvinfo : EIATTR_KPARAM_INFO
	.align		4
.L_45:
        /*0048*/ 	.byte	0x04, 0x17
        /*004a*/ 	.short	(.L_47 - .L_46)
.L_46:
        /*004c*/ 	.word	0x00000000
        /*0050*/ 	.short	0x0003
        /*0052*/ 	.short	0x0018
        /*0054*/ 	.byte	0x00, 0xf0, 0x11, 0x00


	//----- nvinfo : EIATTR_KPARAM_INFO
	.align		4
.L_47:
        /*0058*/ 	.byte	0x04, 0x17
        /*005a*/ 	.short	(.L_49 - .L_48)
.L_48:
        /*005c*/ 	.word	0x00000000
        /*0060*/ 	.short	0x0002
        /*0062*/ 	.short	0x0010
        /*0064*/ 	.byte	0x00, 0xf5, 0x21, 0x00


	//----- nvinfo : EIATTR_KPARAM_INFO
	.align		4
.L_49:
        /*0068*/ 	.byte	0x04, 0x17
        /*006a*/ 	.short	(.L_51 - .L_50)
.L_50:
        /*006c*/ 	.word	0x00000000
        /*0070*/ 	.short	0x0001
        /*0072*/ 	.short	0x0008
        /*0074*/ 	.byte	0x00, 0xf5, 0x21, 0x00


	//----- nvinfo : EIATTR_KPARAM_INFO
	.align		4
.L_51:
        /*0078*/ 	.byte	0x04, 0x17
        /*007a*/ 	.short	(.L_53 - .L_52)
.L_52:
        /*007c*/ 	.word	0x00000000
        /*0080*/ 	.short	0x0000
        /*0082*/ 	.short	0x0000
        /*0084*/ 	.byte	0x00, 0xf5, 0x21, 0x00


	//----- nvinfo : EIATTR_SPARSE_MMA_MASK
	.align		4
.L_53:
        /*0088*/ 	.byte	0x03, 0x50
        /*008a*/ 	.short	0x0000


	//----- nvinfo : EIATTR_MAXREG_COUNT
	.align		4
        /*008c*/ 	.byte	0x03, 0x1b
        /*008e*/ 	.short	0x00ff


	//----- nvinfo : EIATTR_MERCURY_ISA_VERSION
	.align		4
        /*0090*/ 	.byte	0x03, 0x5f
        /*0092*/ 	.short	0x0101


	//----- nvinfo : EIATTR_VRC_CTA_INIT_COUNT
	.align		4
        /*0094*/ 	.byte	0x02, 0x4a
	.zero		1
	.zero		1


	//----- nvinfo : EIATTR_EXIT_INSTR_OFFSETS
	.align		4
        /*0098*/ 	.byte	0x04, 0x1c
        /*009a*/ 	.short	(.L_55 - .L_54)


	//   ....[0]....
.L_54:
        /*009c*/ 	.word	0x00000140


	//   ....[1]....
        /*00a0*/ 	.word	0x00000890


	//----- nvinfo : EIATTR_CRS_STACK_SIZE
	.align		4
.L_55:
        /*00a4*/ 	.byte	0x04, 0x1e
        /*00a6*/ 	.short	(.L_57 - .L_56)
.L_56:
        /*00a8*/ 	.word	0x00000000


	//----- nvinfo : EIATTR_CBANK_PARAM_SIZE
	.align		4
.L_57:
        /*00ac*/ 	.byte	0x03, 0x19
        /*00ae*/ 	.short	0x0040


	//----- nvinfo : EIATTR_PARAM_CBANK
	.align		4
        /*00b0*/ 	.byte	0x04, 0x0a
        /*00b2*/ 	.short	(.L_59 - .L_58)
	.align		4
.L_58:
        /*00b4*/ 	.word	index@(.nv.constant0._Z18statisticsKernelNDPfS_Plillll)
        /*00b8*/ 	.short	0x0380
        /*00ba*/ 	.short	0x0040


	//----- nvinfo : EIATTR_SW_WAR
	.align		4
.L_59:
        /*00bc*/ 	.byte	0x04, 0x36
        /*00be*/ 	.short	(.L_61 - .L_60)
.L_60:
        /*00c0*/ 	.word	0x00000008
.L_61:


//--------------------- .nv.callgraph             --------------------------
	.section	.nv.callgraph,"",@"SHT_CUDA_CALLGRAPH"
	.align	4
	.sectionentsize	8
	.align		4
        /*0000*/ 	.word	0x00000000
	.align		4
        /*0004*/ 	.word	0xffffffff
	.align		4
        /*0008*/ 	.word	0x00000000
	.align		4
        /*000c*/ 	.word	0xfffffffe
	.align		4
        /*0010*/ 	.word	0x00000000
	.align		4
        /*0014*/ 	.word	0xfffffffd
	.align		4
        /*0018*/ 	.word	0x00000000
	.align		4
        /*001c*/ 	.word	0xfffffffc


//--------------------- .text._Z24statisticsKernelNDSharedPfS_Pliiii --------------------------
	.section	.text._Z24statisticsKernelNDSharedPfS_Pliiii,"ax",@progbits
	.align	128
        .global         _Z24statisticsKernelNDSharedPfS_Pliiii
        .type           _Z24statisticsKernelNDSharedPfS_Pliiii,@function
        .size           _Z24statisticsKernelNDSharedPfS_Pliiii,(.L_x_22 - _Z24statisticsKernelNDSharedPfS_Pliiii)
        .other          _Z24statisticsKernelNDSharedPfS_Pliiii,@"STO_CUDA_ENTRY STV_DEFAULT"
_Z24statisticsKernelNDSharedPfS_Pliiii:
.text._Z24statisticsKernelNDSharedPfS_Pliiii:
[----:B------:R-:W-:Y:S01]  /*0000*/  LDC R1, c[0x0][0x37c] ;  /* 0x0000df00ff017b82 */ /* 0x000fe20000000800 */
[----:B------:R-:W0:Y:S01]  /*0010*/  LDCU UR22, c[0x0][0x360] ;  /* 0x00006c00ff1677ac */ /* 0x000e220008000800 */
[----:B------:R-:W1:Y:S01]  /*0020*/  LDCU UR7, c[0x0][0x398] ;  /* 0x00007300ff0777ac */ /* 0x000e620008000800 */
[----:B------:R-:W-:Y:S01]  /*0030*/  UMOV UR4, URZ ;  /* 0x000000ff00047c82 */ /* 0x000fe20008000000 */
[----:B------:R-:W2:Y:S01]  /*0040*/  LDCU UR25, c[0x0][0x364] ;  /* 0x00006c80ff1977ac */ /* 0x000ea20008000800 */
[----:B------:R-:W3:Y:S01]  /*0050*/  LDCU UR24, c[0x0][0x368] ;  /* 0x00006d00ff1877ac */ /* 0x000ee20008000800 */
[----:B------:R-:W4:Y:S01]  /*0060*/  LDCU.64 UR18, c[0x0][0x358] ;  /* 0x00006b00ff1277ac */ /* 0x000f220008000a00 */
[----:B0-----:R-:W0:Y:S01]  /*0070*/  I2F.U32.RP R0, UR22 ;  /* 0x0000001600007d06 */ /* 0x001e220008209000 */
[----:B------:R-:W-:Y:S02]  /*0080*/  UIADD3 UR6, UPT, UPT, UR22, -0x1, URZ ;  /* 0xffffffff16067890 */ /* 0x000fe4000fffe0ff */
[----:B------:R-:W-:-:S02]  /*0090*/  UISETP.NE.U32.AND UP2, UPT, UR22, URZ, UPT ;  /* 0x000000ff1600728c */ /* 0x000fc4000bf45070 */
[----:B-1----:R-:W-:-:S04]  /*00a0*/  UIADD3 UR23, UPT, UPT, UR6, UR7, URZ ;  /* 0x0000000706177290 */ /* 0x002fc8000fffe0ff */
[----:B------:R-:W-:Y:S01]  /*00b0*/  UIADD3 UR6, UPT, UPT, UR6, UR23, URZ ;  /* 0x0000001706067290 */ /* 0x000fe2000fffe0ff */
[----:B0-----:R-:W0:Y:S02]  /*00c0*/  MUFU.RCP R0, R0 ;  /* 0x0000000000007308 */ /* 0x001e240000001000 */
[----:B0-----:R-:W-:-:S06]  /*00d0*/  VIADD R2, R0, 0xffffffe ;  /* 0x0ffffffe00027836 */ /* 0x001fcc0000000000 */
[----:B------:R-:W0:Y:S02]  /*00e0*/  F2I.FTZ.U32.TRUNC.NTZ R2, R2 ;  /* 0x0000000200027305 */ /* 0x000e24000021f000 */
[----:B0-----:R-:W-:-:S13]  /*00f0*/  R2UR UR5, R2 ;  /* 0x00000000020572ca */ /* 0x001fda00000e0000 */
[----:B------:R-:W-:-:S04]  /*0100*/  UIADD3 UR8, UPT, UPT, URZ, -UR5, URZ ;  /* 0x80000005ff087290 */ /* 0x000fc8000fffe0ff */
[----:B------:R-:W-:-:S04]  /*0110*/  UIMAD UR8, UR8, UR22, URZ ;  /* 0x00000016080872a4 */ /* 0x000fc8000f8e02ff */
[----:B------:R-:W-:-:S04]  /*0120*/  UIMAD.WIDE.U32 UR4, UR5, UR8, UR4 ;  /* 0x00000008050472a5 */ /* 0x000fc8000f8e0004 */
[----:B------:R-:W-:Y:S02]  /*0130*/  UIMAD.WIDE.U32 UR8, UR5, UR6, URZ ;  /* 0x00000006050872a5 */ /* 0x000fe4000f8e00ff */
[----:B---3--:R-:W-:Y:S02]  /*0140*/  UIADD3 UR5, UPT, UPT, UR24, -0x1, URZ ;  /* 0xffffffff18057890 */ /* 0x008fe4000fffe0ff */
[----:B------:R-:W-:Y:S02]  /*0150*/  UIADD3 UR4, UPT, UPT, -UR9, URZ, URZ ;  /* 0x000000ff09047290 */ /* 0x000fe4000fffe1ff */
[----:B------:R-:W-:Y:S02]  /*0160*/  UIADD3 UR26, UPT, UPT, UR5, UR7, URZ ;  /* 0x00000007051a7290 */ /* 0x000fe4000fffe0ff */
[----:B------:R-:W-:Y:S02]  /*0170*/  UIMAD UR6, UR22, UR4, UR6 ;  /* 0x00000004160672a4 */ /* 0x000fe4000f8e0206 */
[----:B------:R-:W-:-:S02]  /*0180*/  UIADD3 UR10, UPT, UPT, UR5, UR26, URZ ;  /* 0x0000001a050a7290 */ /* 0x000fc4000fffe0ff */
[----:B------:R-:W-:Y:S02]  /*0190*/  UISETP.GE.U32.AND UP0, UPT, UR6, UR22, UPT ;  /* 0x000000160600728c */ /* 0x000fe4000bf06070 */
[----:B--2---:R-:W-:-:S09]  /*01a0*/  UIADD3 UR4, UPT, UPT, UR25, -0x1, URZ ;  /* 0xffffffff19047890 */ /* 0x004fd2000fffe0ff */
[----:B------:R-:W-:Y:S02]  /*01b0*/  @UP0 UIADD3 UR6, UPT, UPT, UR6, -UR22, URZ ;  /* 0x8000001606060290 */ /* 0x000fe4000fffe0ff */
[----:B------:R-:W-:Y:S02]  /*01c0*/  @UP0 UIADD3 UR9, UPT, UPT, UR9, 0x1, URZ ;  /* 0x0000000109090890 */ /* 0x000fe4000fffe0ff */
[----:B------:R-:W-:Y:S02]  /*01d0*/  UISETP.GT.U32.AND UP0, UPT, UR24, UR10, UPT ;  /* 0x0000000a1800728c */ /* 0x000fe4000bf04070 */
[----:B------:R-:W-:Y:S02]  /*01e0*/  UISETP.GE.U32.AND UP1, UPT, UR6, UR22, UPT ;  /* 0x000000160600728c */ /* 0x000fe4000bf26070 */
[----:B------:R-:W-:-:S04]  /*01f0*/  UIADD3 UR6, UPT, UPT, UR4, UR7, URZ ;  /* 0x0000000704067290 */ /* 0x000fc8000fffe0ff */
[----:B------:R-:W-:-:S05]  /*0200*/  UIMAD UR27, UR23, UR6, URZ ;  /* 0x00000006171b72a4 */ /* 0x000fca000f8e02ff */
[----:B------:R-:W-:Y:S02]  /*0210*/  @UP1 UIADD3 UR9, UPT, UPT, UR9, 0x1, URZ ;  /* 0x0000000109091890 */ /* 0x000fe4000fffe0ff */
[----:B------:R-:W-:Y:S01]  /*0220*/  @!UP2 ULOP3.LUT UR9, URZ, UR22, URZ, 0x33, !UPT ;  /* 0x00000016ff09a292 */ /* 0x000fe2000f8e33ff */
[----:B----4-:R-:W-:Y:S11]  /*0230*/  BRA.U UP0, `(.L_x_0) ;  /* 0x0000001100307547 */ /* 0x010ff6000b800000 */
[----:B------:R-:W0:Y:S01]  /*0240*/  I2F.U32.RP R0, UR25 ;  /* 0x0000001900007d06 */ /* 0x000e220008209000 */
[----:B------:R-:W-:Y:S01]  /*0250*/  UIADD3 UR8, UPT, UPT, UR4, UR6, URZ ;  /* 0x0000000604087290 */ /* 0x000fe2000fffe0ff */
[----:B------:R-:W1:Y:S01]  /*0260*/  S2UR UR14, SR_CgaCtaId ;  /* 0x00000000000e79c3 */ /* 0x000e620000008800 */
[----:B------:R-:W-:Y:S01]  /*0270*/  UISETP.NE.U32.AND UP2, UPT, UR25, URZ, UPT ;  /* 0x000000ff1900728c */ /* 0x000fe2000bf45070 */
[----:B------:R-:W-:Y:S01]  /*0280*/  UMOV UR4, URZ ;  /* 0x000000ff00047c82 */ /* 0x000fe20008000000 */
[----:B------:R-:W-:-:S03]  /*0290*/  UISETP.NE.U32.AND UP5, UPT, UR24, URZ, UPT ;  /* 0x000000ff1800728c */ /* 0x000fc6000bfa5070 */
[----:B------:R-:W2:Y:S01]  /*02a0*/  I2F.U32.RP R3, UR24 ;  /* 0x0000001800037d06 */ /* 0x000ea20008209000 */
[----:B------:R-:W3:Y:S01]  /*02b0*/  LDCU.64 UR20, c[0x0][0x3a0] ;  /* 0x00007400ff1477ac */ /* 0x000ee20008000a00 */
[----:B------:R-:W4:Y:S01]  /*02c0*/  S2UR UR15, SR_CTAID.Z ;  /* 0x00000000000f79c3 */ /* 0x000f220000002700 */
[----:B------:R-:W5:Y:S05]  /*02d0*/  LDCU UR17, c[0x0][0x39c] ;  /* 0x00007380ff1177ac */ /* 0x000f6a0008000800 */
[----:B0-----:R-:W0:Y:S01]  /*02e0*/  MUFU.RCP R0, R0 ;  /* 0x0000000000007308 */ /* 0x001e220000001000 */
[----:B------:R-:W-:Y:S01]  /*02f0*/  UISETP.LT.U32.AND UP6, UPT, UR9, 0x1, UPT ;  /* 0x000000010900788c */ /* 0x000fe2000bfc1070 */
[----:B------:R-:W4:Y:S01]  /*0300*/  S2UR UR16, SR_CTAID.Y ;  /* 0x00000000001079c3 */ /* 0x000f220000002600 */
[----:B------:R-:W-:-:S05]  /*0310*/  UMOV UR13, 0x400 ;  /* 0x00000400000d7882 */ /* 0x000fca0000000000 */
[----:B--2---:R-:W2:Y:S01]  /*0320*/  MUFU.RCP R3, R3 ;  /* 0x0000000300037308 */ /* 0x004ea20000001000 */
[----:B-1----:R-:W-:-:S04]  /*0330*/  ULEA UR13, UR14, UR13, 0x18 ;  /* 0x0000000d0e0d7291 */ /* 0x002fc8000f8ec0ff */
[----:B------:R-:W-:Y:S02]  /*0340*/  ULEA UR29, UR22, UR13, 0x2 ;  /* 0x0000000d161d7291 */ /* 0x000fe4000f8e10ff */
[----:B------:R-:W-:Y:S01]  /*0350*/  ULEA UR30, UR22, UR13, 0x3 ;  /* 0x0000000d161e7291 */ /* 0x000fe2000f8e18ff */
[----:B0-----:R-:W-:Y:S01]  /*0360*/  VIADD R2, R0, 0xffffffe ;  /* 0x0ffffffe00027836 */ /* 0x001fe20000000000 */
[----:B-----5:R-:W-:Y:S02]  /*0370*/  USHF.R.S32.HI UR17, URZ, 0x1f, UR17 ;  /* 0x0000001fff117899 */ /* 0x020fe40008011411 */
[----:B------:R-:W-:-:S03]  /*0380*/  UIMAD UR13, UR22, 0xc, UR13 ;  /* 0x0000000c160d78a4 */ /* 0x000fc6000f8e020d */
[----:B------:R-:W0:Y:S01]  /*0390*/  F2I.FTZ.U32.TRUNC.NTZ R2, R2 ;  /* 0x0000000200027305 */ /* 0x000e22000021f000 */
[----:B--2---:R-:W-:Y:S02]  /*03a0*/  VIADD R4, R3, 0xffffffe ;  /* 0x0ffffffe03047836 */ /* 0x004fe40000000000 */
[----:B------:R-:W1:Y:S05]  /*03b0*/  S2R R3, SR_TID.X ;  /* 0x0000000000037919 */ /* 0x000e6a0000002100 */
[----:B------:R-:W2:Y:S01]  /*03c0*/  F2I.FTZ.U32.TRUNC.NTZ R4, R4 ;  /* 0x0000000400047305 */ /* 0x000ea2000021f000 */
[----:B0-----:R-:W-:Y:S02]  /*03d0*/  R2UR UR5, R2 ;  /* 0x00000000020572ca */ /* 0x001fe400000e0000 */
[----:B--2---:R-:W-:-:S02]  /*03e0*/  R2UR UR7, R4 ;  /* 0x00000000040772ca */ /* 0x004fc400000e0000 */
[----:B------:R-:W0:Y:S09]  /*03f0*/  S2R R4, SR_CTAID.X ;  /* 0x0000000000047919 */ /* 0x000e320000002500 */
[----:B------:R-:W-:-:S07]  /*0400*/  UIADD3 UR11, UPT, UPT, URZ, -UR5, URZ ;  /* 0x80000005ff0b7290 */ /* 0x000fce000fffe0ff */
[----:B------:R-:W-:Y:S01]  /*0410*/  UMOV UR6, UR11 ;  /* 0x0000000b00067c82 */ /* 0x000fe20008000000 */
[----:B------:R-:W-:Y:S02]  /*0420*/  UIADD3 UR12, UPT, UPT, URZ, -UR7, URZ ;  /* 0x80000007ff0c7290 */ /* 0x000fe4000fffe0ff */
[----:B------:R-:W-:-:S04]  /*0430*/  UIMAD UR6, UR6, UR25, URZ ;  /* 0x00000019060672a4 */ /* 0x000fc8000f8e02ff */
[----:B------:R-:W-:Y:S01]  /*0440*/  UIMAD.WIDE.U32 UR4, UR5, UR6, UR4 ;  /* 0x00000006050472a5 */ /* 0x000fe2000f8e0004 */
[----:B------:R-:W-:Y:S02]  /*0450*/  UMOV UR11, UR12 ;  /* 0x0000000c000b7c82 */ /* 0x000fe40008000000 */
[----:B------:R-:W-:Y:S01]  /*0460*/  UMOV UR6, URZ ;  /* 0x000000ff00067c82 */ /* 0x000fe20008000000 */
[----:B------:R-:W-:Y:S02]  /*0470*/  UIMAD UR11, UR11, UR24, URZ ;  /* 0x000000180b0b72a4 */ /* 0x000fe4000f8e02ff */
[----:B------:R-:W-:Y:S02]  /*0480*/  UIMAD.WIDE.U32 UR4, UR5, UR8, URZ ;  /* 0x00000008050472a5 */ /* 0x000fe4000f8e00ff */
[----:B------:R-:W-:-:S04]  /*0490*/  UIMAD.WIDE.U32 UR6, UR7, UR11, UR6 ;  /* 0x0000000b070672a5 */ /* 0x000fc8000f8e0006 */
[----:B------:R-:W-:Y:S01]  /*04a0*/  UIMAD.WIDE.U32 UR6, UR7, UR10, URZ ;  /* 0x0000000a070672a5 */ /* 0x000fe2000f8e00ff */
[----:B------:R-:W-:Y:S01]  /*04b0*/  UMOV UR11, UR5 ;  /* 0x00000005000b7c82 */ /* 0x000fe20008000000 */
[C---:B0-----:R-:W-:Y:S01]  /*04c0*/  VIADD R0, R4.reuse, 0x2 ;  /* 0x0000000204007836 */ /* 0x041fe20000000000 */
[----:B------:R-:W-:Y:S01]  /*04d0*/  UIADD3 UR4, UPT, UPT, -UR11, URZ, URZ ;  /* 0x000000ff0b047290 */ /* 0x000fe2000fffe1ff */
[----:B------:R-:W-:Y:S01]  /*04e0*/  VIADD R2, R4, 0x3 ;  /* 0x0000000304027836 */ /* 0x000fe20000000000 */
[----:B---3--:R-:W-:Y:S01]  /*04f0*/  USHF.R.S32.HI UR6, URZ, 0x1f, UR20 ;  /* 0x0000001fff067899 */ /* 0x008fe20008011414 */
[--C-:B-1----:R-:W-:Y:S01]  /*0500*/  IMAD R0, R0, UR22, R3.reuse ;  /* 0x0000001600007c24 */ /* 0x102fe2000f8e0203 */
[----:B------:R-:W-:Y:S01]  /*0510*/  UMOV UR12, UR7 ;  /* 0x00000007000c7c82 */ /* 0x000fe20008000000 */
[----:B------:R-:W-:Y:S01]  /*0520*/  UIMAD UR4, UR25, UR4, UR8 ;  /* 0x00000004190472a4 */ /* 0x000fe2000f8e0208 */
[----:B------:R-:W-:Y:S01]  /*0530*/  IMAD R2, R2, UR22, R3 ;  /* 0x0000001602027c24 */ /* 0x000fe2000f8e0203 */
[----:B------:R-:W-:Y:S01]  /*0540*/  UIADD3 UR5, UPT, UPT, -UR12, URZ, URZ ;  /* 0x000000ff0c057290 */ /* 0x000fe2000fffe1ff */
[----:B------:R-:W-:Y:S01]  /*0550*/  IMAD.MOV.U32 R3, RZ, RZ, RZ ;  /* 0x000000ffff037224 */ /* 0x000fe200078e00ff */
[----:B------:R-:W-:Y:S01]  /*0560*/  UISETP.GE.U32.AND UP0, UPT, UR4, UR25, UPT ;  /* 0x000000190400728c */ /* 0x000fe2000bf06070 */
[----:B------:R-:W-:Y:S01]  /*0570*/  IMAD R4, R4, UR22, RZ ;  /* 0x0000001604047c24 */ /* 0x000fe2000f8e02ff */
[----:B------:R-:W-:-:S02]  /*0580*/  UIMAD UR10, UR24, UR5, UR10 ;  /* 0x00000005180a72a4 */ /* 0x000fc4000f8e020a */
[----:B------:R-:W-:Y:S02]  /*0590*/  USHF.R.S32.HI UR5, URZ, 0x1f, UR21 ;  /* 0x0000001fff057899 */ /* 0x000fe40008011415 */
[----:B------:R-:W-:Y:S02]  /*05a0*/  UISETP.GE.U32.AND UP3, UPT, UR10, UR24, UPT ;  /* 0x000000180a00728c */ /* 0x000fe4000bf66070 */
[----:B----4-:R-:W-:Y:S02]  /*05b0*/  UIMAD UR7, UR24, UR15, URZ ;  /* 0x0000000f180772a4 */ /* 0x010fe4000f8e02ff */
[----:B------:R-:W-:Y:S02]  /*05c0*/  UIMAD UR8, UR25, UR16, URZ ;  /* 0x00000010190872a4 */ /* 0x000fe4000f8e02ff */
[----:B------:R-:W-:Y:S02]  /*05d0*/  @UP0 UIADD3 UR4, UPT, UPT, UR4, -UR25, URZ ;  /* 0x8000001904040290 */ /* 0x000fe4000fffe0ff */
[----:B------:R-:W-:-:S02]  /*05e0*/  @UP0 UIADD3 UR11, UPT, UPT, UR11, 0x1, URZ ;  /* 0x000000010b0b0890 */ /* 0x000fc4000fffe0ff */
[----:B------:R-:W-:Y:S02]  /*05f0*/  UISETP.GE.U32.AND UP1, UPT, UR4, UR25, UPT ;  /* 0x000000190400728c */ /* 0x000fe4000bf26070 */
[----:B------:R-:W-:Y:S02]  /*0600*/  @UP3 UIADD3 UR10, UPT, UPT, UR10, -UR24, URZ ;  /* 0x800000180a0a3290 */ /* 0x000fe4000fffe0ff */
[----:B------:R-:W-:Y:S02]  /*0610*/  @UP3 UIADD3 UR12, UPT, UPT, UR12, 0x1, URZ ;  /* 0x000000010c0c3890 */ /* 0x000fe4000fffe0ff */
[----:B------:R-:W-:Y:S02]  /*0620*/  UISETP.GE.U32.AND UP4, UPT, UR10, UR24, UPT ;  /* 0x000000180a00728c */ /* 0x000fe4000bf86070 */
[----:B------:R-:W-:-:S03]  /*0630*/  USEL UR4, UR9, 0x1, !UP6 ;  /* 0x0000000109047887 */ /* 0x000fc6000f000000 */
[----:B------:R-:W-:Y:S02]  /*0640*/  @UP1 UIADD3 UR11, UPT, UPT, UR11, 0x1, URZ ;  /* 0x000000010b0b1890 */ /* 0x000fe4000fffe0ff */
[----:B------:R-:W-:Y:S02]  /*0650*/  @!UP2 ULOP3.LUT UR11, URZ, UR25, URZ, 0x33, !UPT ;  /* 0x00000019ff0ba292 */ /* 0x000fe4000f8e33ff */
[----:B------:R-:W-:Y:S02]  /*0660*/  ULOP3.LUT UR28, UR4, 0x3, URZ, 0xc0, !UPT ;  /* 0x00000003041c7892 */ /* 0x000fe4000f8ec0ff */
[----:B------:R-:W-:Y:S02]  /*0670*/  @UP4 UIADD3 UR12, UPT, UPT, UR12, 0x1, URZ ;  /* 0x000000010c0c4890 */ /* 0x000fe4000fffe0ff */
[----:B------:R-:W-:Y:S02]  /*0680*/  @!UP5 ULOP3.LUT UR12, URZ, UR24, URZ, 0x33, !UPT ;  /* 0x00000018ff0cd292 */ /* 0x000fe4000f8e33ff */
[----:B------:R-:W-:-:S02]  /*0690*/  UISETP.LT.U32.AND UP0, UPT, UR11, 0x1, UPT ;  /* 0x000000010b00788c */ /* 0x000fc4000bf01070 */
[----:B------:R-:W-:Y:S02]  /*06a0*/  UISETP.LT.U32.AND UP1, UPT, UR12, 0x1, UPT ;  /* 0x000000010c00788c */ /* 0x000fe4000bf21070 */
[----:B------:R-:W-:Y:S02]  /*06b0*/  ULOP3.LUT UR10, UR4, 0xfffffffc, URZ, 0xc0, !UPT ;  /* 0xfffffffc040a7892 */ /* 0x000fe4000f8ec0ff */
[----:B------:R-:W-:Y:S02]  /*06c0*/  USEL UR11, UR11, 0x1, !UP0 ;  /* 0x000000010b0b7887 */ /* 0x000fe4000c000000 */
[----:B------:R-:W-:-:S12]  /*06d0*/  USEL UR12, UR12, 0x1, !UP1 ;  /* 0x000000010c0c7887 */ /* 0x000fd8000c800000 */
.L_x_11:
[----:B0-----:R-:W0:Y:S01]  /*06e0*/  LDCU UR4, c[0x0][0x398] ;  /* 0x00007300ff0477ac */ /* 0x001e220008000800 */
[----:B------:R-:W-:-:S04]  /*06f0*/  UIADD3 UR14, UPT, UPT, UR25, -0x1, URZ ;  /* 0xffffffff190e7890 */ /* 0x000fc8000fffe0ff */
[----:B0-----:R-:W-:-:S04]  /*0700*/  UIADD3 UR20, UPT, UPT, UR14, UR4, URZ ;  /* 0x000000040e147290 */ /* 0x001fc8000fffe0ff */
[----:B------:R-:W-:-:S04]  /*0710*/  UIADD3 UR4, UPT, UPT, UR25, -0x1, UR20 ;  /* 0xffffffff19047890 */ /* 0x000fc8000fffe014 */
[----:B------:R-:W-:-:S09]  /*0720*/  UISETP.GT.U32.AND UP0, UPT, UR25, UR4, UPT ;  /* 0x000000041900728c */ /* 0x000fd2000bf04070 */
[----:B-12---:R-:W-:Y:S05]  /*0730*/  BRA.U UP0, `(.L_x_1) ;  /* 0x0000000900e47547 */ /* 0x006fea000b800000 */
[----:B------:R-:W0:Y:S01]  /*0740*/  LDCU UR4, c[0x0][0x3a0] ;  /* 0x00007400ff0477ac */ /* 0x000e220008000800 */
[----:B------:R-:W0:Y:S02]  /*0750*/  LDCU UR14, c[0x0][0x39c] ;  /* 0x00007380ff0e77ac */ /* 0x000e240008000800 */
[----:B0-----:R-:W-:-:S03]  /*0760*/  UIMAD UR21, UR4, UR14, URZ ;  /* 0x0000000e041572a4 */ /* 0x001fc6000f8e02ff */
[----:B------:R-:W-:Y:S01]  /*0770*/  UMOV UR4, URZ ;  /* 0x000000ff00047c82 */ /* 0x000fe20008000000 */
[----:B------:R-:W-:-:S12]  /*0780*/  USHF.R.S32.HI UR31, URZ, 0x1f, UR21 ;  /* 0x0000001fff1f7899 */ /* 0x000fd80008011415 */
.L_x_10:
[----:B------:R-:W-:-:S04]  /*0790*/  UIADD3 UR14, UPT, UPT, UR22, -0x1, URZ ;  /* 0xffffffff160e7890 */ /* 0x000fc8000fffe0ff */
[----:B------:R-:W-:-:S04]  /*07a0*/  UIADD3 UR14, UPT, UPT, UR14, UR23, URZ ;  /* 0x000000170e0e7290 */ /* 0x000fc8000fffe0ff */
[----:B------:R-:W-:-:S09]  /*07b0*/  UISETP.GT.U32.AND UP0, UPT, UR22, UR14, UPT ;  /* 0x0000000e1600728c */ /* 0x000fd2000bf04070 */
[----:B012---:R-:W-:Y:S05]  /*07c0*/  BRA.U UP0, `(.L_x_2) ;  /* 0x0000000900b47547 */ /* 0x007fea000b800000 */
[----:B------:R-:W0:Y:S01]  /*07d0*/  S2R R6, SR_TID.Z ;  /* 0x0000000000067919 */ /* 0x000e220000002300 */
[----:B------:R-:W1:Y:S01]  /*07e0*/  LDCU.64 UR32, c[0x0][0x3a0] ;  /* 0x00007400ff2077ac */ /* 0x000e620008000a00 */
[----:B------:R-:W-:Y:S01]  /*07f0*/  IMAD.MOV.U32 R8, RZ, RZ, RZ ;  /* 0x000000ffff087224 */ /* 0x000fe200078e00ff */
[----:B------:R-:W2:Y:S01]  /*0800*/  S2R R10, SR_TID.Y ;  /* 0x00000000000a7919 */ /* 0x000ea20000002200 */
[----:B------:R-:W-:Y:S01]  /*0810*/  UIMAD UR16, UR25, UR4, URZ ;  /* 0x00000004191072a4 */ /* 0x000fe2000f8e02ff */
[----:B------:R-:W3:Y:S01]  /*0820*/  LDCU UR14, c[0x0][0x39c] ;  /* 0x00007380ff0e77ac */ /* 0x000ee20008000800 */
[----:B------:R-:W-:Y:S01]  /*0830*/  UISETP.GE.U32.AND UP0, UPT, UR9, 0x4, UPT ;  /* 0x000000040900788c */ /* 0x000fe2000bf06070 */
[----:B0-----:R-:W-:-:S03]  /*0840*/  IMAD R9, R3, UR24, R6 ;  /* 0x0000001803097c24 */ /* 0x001fc6000f8e0206 */
[----:B--2---:R-:W-:Y:S02]  /*0850*/  VIADD R5, R10, UR16 ;  /* 0x000000100a057c36 */ /* 0x004fe40008000000 */
[----:B------:R-:W-:Y:S02]  /*0860*/  VIADD R11, R9, UR7 ;  /* 0x00000007090b7c36 */ /* 0x000fe40008000000 */
[C---:B------:R-:W-:Y:S01]  /*0870*/  VIADD R7, R5.reuse, UR8 ;  /* 0x0000000805077c36 */ /* 0x040fe20008000000 */
[----:B------:R-:W-:Y:S01]  /*0880*/  ISETP.GE.U32.AND P0, PT, R5, UR20, PT ;  /* 0x0000001405007c0c */ /* 0x000fe2000bf06070 */
[C---:B------:R-:W-:Y:S01]  /*0890*/  IMAD.WIDE.U32 R12, R11.reuse, UR21, RZ ;  /* 0x000000150b0c7c25 */ /* 0x040fe2000f8e00ff */
[----:B-1----:R-:W-:Y:S02]  /*08a0*/  ISETP.LT.U32.AND P2, PT, R11, UR33, PT ;  /* 0x000000210b007c0c */ /* 0x002fe4000bf41070 */
[----:B------:R-:W-:Y:S01]  /*08b0*/  ISETP.GE.U32.AND P1, PT, R7, UR32, PT ;  /* 0x0000002007007c0c */ /* 0x000fe2000bf26070 */
[----:B------:R-:W-:Y:S01]  /*08c0*/  IMAD R13, R11, UR31, R13 ;  /* 0x0000001f0b0d7c24 */ /* 0x000fe2000f8e020d */
[C---:B------:R-:W-:Y:S01]  /*08d0*/  ISETP.LT.U32.AND P3, PT, R9.reuse, UR26, !P0 ;  /* 0x0000001a09007c0c */ /* 0x040fe2000c761070 */
[----:B------:R-:W-:Y:S01]  /*08e0*/  IMAD R6, R9, UR27, RZ ;  /* 0x0000001b09067c24 */ /* 0x000fe2000f8e02ff */
[----:B------:R-:W-:Y:S01]  /*08f0*/  ISETP.GE.AND.EX P1, PT, RZ, UR6, PT, P1 ;  /* 0x00000006ff007c0c */ /* 0x000fe2000bf26310 */
[----:B---3--:R-:W-:Y:S01]  /*0900*/  IMAD.WIDE.U32 R12, R7, UR14, R12 ;  /* 0x0000000e070c7c25 */ /* 0x008fe2000f8e000c */
[----:B------:R-:W-:-:S02]  /*0910*/  P2R R22, PR, RZ, 0x8 ;  /* 0x00000008ff167803 */ /* 0x000fc40000000000 */
[----:B------:R-:W-:Y:S01]  /*0920*/  ISETP.LT.AND.EX P0, PT, RZ, UR5, !P1, P2 ;  /* 0x00000005ff007c0c */ /* 0x000fe2000cf01320 */
[----:B------:R-:W-:Y:S02]  /*0930*/  IMAD R5, R5, UR23, R6 ;  /* 0x0000001705057c24 */ /* 0x000fe4000f8e0206 */
[----:B------:R-:W-:Y:S01]  /*0940*/  IMAD R6, R7, UR17, R13 ;  /* 0x0000001107067c24 */ /* 0x000fe2000f8e020d */
[----:B------:R-:W-:Y:S09]  /*0950*/  BRA.U !UP0, `(.L_x_3) ;  /* 0x0000000508347547 */ /* 0x000ff2000b800000 */
[----:B------:R-:W0:Y:S01]  /*0960*/  S2R R23, SR_TID.X ;  /* 0x0000000000177919 */ /* 0x000e220000002100 */
[----:B------:R-:W1:Y:S01]  /*0970*/  LDC R8, c[0x0][0x360] ;  /* 0x0000d800ff087b82 */ /* 0x000e620000000800 */
[----:B------:R-:W-:Y:S01]  /*0980*/  IMAD R7, R9, UR20, R10 ;  /* 0x0000001409077c24 */ /* 0x000fe2000f8e020a */
[----:B------:R-:W-:Y:S01]  /*0990*/  PLOP3.LUT P1, PT, P3, P0, PT, 0x80, 0x8 ;  /* 0x000000000008781c */ /* 0x000fe20001f21070 */
[----:B------:R-:W-:Y:S01]  /*09a0*/  IMAD.MOV.U32 R10, RZ, RZ, R2 ;  /* 0x000000ffff0a7224 */ /* 0x000fe200078e0002 */
[----:B------:R-:W-:Y:S01]  /*09b0*/  UIADD3 UR15, UPT, UPT, -UR10, URZ, URZ ;  /* 0x000000ff0a0f7290 */ /* 0x000fe2000fffe1ff */
[----:B------:R-:W-:Y:S01]  /*09c0*/  VIADD R14, R7, UR16 ;  /* 0x00000010070e7c36 */ /* 0x000fe20008000000 */
[----:B------:R-:W2:Y:S01]  /*09d0*/  LDCU UR14, c[0x0][0x39c] ;  /* 0x00007380ff0e77ac */ /* 0x000ea20008000800 */
[----:B------:R-:W-:Y:S02]  /*09e0*/  IMAD.MOV.U32 R11, RZ, RZ, R0 ;  /* 0x000000ffff0b7224 */ /* 0x000fe400078e0000 */
[--C-:B0-----:R-:W-:Y:S01]  /*09f0*/  IMAD R14, R14, UR23, R23.reuse ;  /* 0x000000170e0e7c24 */ /* 0x101fe2000f8e0217 */
[----:B------:R-:W-:Y:S01]  /*0a00*/  IADD3 R21, PT, PT, R23, UR22, R4 ;  /* 0x0000001617157c10 */ /* 0x000fe2000fffe004 */
[----:B-1----:R-:W-:-:S02]  /*0a10*/  IMAD R20, R8, 0x2, R23 ;  /* 0x0000000208147824 */ /* 0x002fc400078e0217 */
[--C-:B------:R-:W-:Y:S02]  /*0a20*/  IMAD R18, R8, 0x3, R23.reuse ;  /* 0x0000000308127824 */ /* 0x100fe400078e0217 */
[----:B------:R-:W-:Y:S02]  /*0a30*/  VIADD R7, R23, UR22 ;  /* 0x0000001617077c36 */ /* 0x000fe40008000000 */
[----:B------:R-:W-:Y:S02]  /*0a40*/  IMAD.IADD R19, R4, 0x1, R23 ;  /* 0x0000000104137824 */ /* 0x000fe400078e0217 */
[----:B--2---:R-:W-:-:S07]  /*0a50*/  IMAD.SHL.U32 R9, R14, 0x4, RZ ;  /* 0x000000040e097824 */ /* 0x004fce00078e00ff */
.L_x_4:
[----:B------:R-:W-:Y:S02]  /*0a60*/  ISETP.GE.U32.AND P5, PT, R19, UR14, PT ;  /* 0x0000000e13007c0c */ /* 0x000fe4000bfa6070 */
[----:B------:R-:W-:Y:S02]  /*0a70*/  ISETP.GE.U32.AND P4, PT, R21, UR14, PT ;  /* 0x0000000e15007c0c */ /* 0x000fe4000bf86070 */
[----:B------:R-:W-:Y:S02]  /*0a80*/  ISETP.GE.AND.EX P5, PT, RZ, UR17, PT, P5 ;  /* 0x00000011ff007c0c */ /* 0x000fe4000bfa6350 */
[----:B------:R-:W-:Y:S02]  /*0a90*/  ISETP.GE.AND.EX P4, PT, RZ, UR17, PT, P4 ;  /* 0x00000011ff007c0c */ /* 0x000fe4000bf86340 */
[----:B------:R-:W-:Y:S02]  /*0aa0*/  ISETP.LT.U32.AND P5, PT, R23, UR23, !P5 ;  /* 0x0000001717007c0c */ /* 0x000fe4000efa1070 */
[----:B------:R-:W-:-:S02]  /*0ab0*/  ISETP.LT.U32.AND P4, PT, R7, UR23, !P4 ;  /* 0x0000001707007c0c */ /* 0x000fc4000e781070 */
[----:B------:R-:W-:Y:S02]  /*0ac0*/  PLOP3.LUT P5, PT, P5, P1, PT, 0x80, 0x8 ;  /* 0x000000000008781c */ /* 0x000fe40002fa3070 */
[----:B------:R-:W-:Y:S02]  /*0ad0*/  PLOP3.LUT P4, PT, P4, P1, PT, 0x80, 0x8 ;  /* 0x000000000008781c */ /* 0x000fe40002783070 */
[----:B------:R-:W-:-:S04]  /*0ae0*/  ISETP.GE.U32.AND P3, PT, R11, UR14, PT ;  /* 0x0000000e0b007c0c */ /* 0x000fc8000bf66070 */
[----:B------:R-:W-:-:S04]  /*0af0*/  ISETP.GE.AND.EX P3, PT, RZ, UR17, PT, P3 ;  /* 0x00000011ff007c0c */ /* 0x000fc8000bf66330 */
[----:B------:R-:W-:Y:S01]  /*0b00*/  ISETP.LT.U32.AND P3, PT, R20, UR23, !P3 ;  /* 0x0000001714007c0c */ /* 0x000fe2000df61070 */
[----:B------:R-:W0:Y:S01]  /*0b10*/  @P5 LDC.64 R16, c[0x0][0x380] ;  /* 0x0000e000ff105b82 */ /* 0x000e220000000a00 */
[----:B------:R-:W-:Y:S01]  /*0b20*/  @P5 IADD3 R24, P2, PT, R19, R12, RZ ;  /* 0x0000000c13185210 */ /* 0x000fe20007f5e0ff */
[----:B------:R-:W1:Y:S01]  /*0b30*/  @P5 S2R R26, SR_CgaCtaId ;  /* 0x00000000001a5919 */ /* 0x000e620000008800 */
[----:B------:R-:W-:-:S03]  /*0b40*/  PLOP3.LUT P3, PT, P3, P1, PT, 0x80, 0x8 ;  /* 0x000000000008781c */ /* 0x000fc60001f63070 */
[----:B------:R-:W-:Y:S02]  /*0b50*/  @P5 IMAD.X R25, RZ, RZ, R6, P2 ;  /* 0x000000ffff195224 */ /* 0x000fe400010e0606 */
[----:B------:R-:W2:Y:S01]  /*0b60*/  @P4 LDC.64 R14, c[0x0][0x380] ;  /* 0x0000e000ff0e4b82 */ /* 0x000ea20000000a00 */
[----:B0-----:R-:W-:-:S04]  /*0b70*/  @P5 LEA R28, P2, R24, R16, 0x2 ;  /* 0x00000010181c5211 */ /* 0x001fc800078410ff */
[----:B------:R-:W-:Y:S02]  /*0b80*/  @P5 LEA.HI.X R29, R24, R17, R25, 0x2, P2 ;  /* 0x00000011181d5211 */ /* 0x000fe400010f1419 */
[----:B------:R-:W-:Y:S02]  /*0b90*/  @P4 IADD3 R16, P2, PT, R21, R12, RZ ;  /* 0x0000000c15104210 */ /* 0x000fe40007f5e0ff */
[----:B------:R-:W-:Y:S01]  /*0ba0*/  @P5 MOV R24, 0x400 ;  /* 0x0000040000185802 */ /* 0x000fe20000000f00 */
[----:B------:R0:W3:Y:S02]  /*0bb0*/  @P5 LDG.E R27, desc[UR18][R28.64] ;  /* 0x000000121c1b5981 */ /* 0x0000e4000c1e1900 */
[----:B------:R-:W-:Y:S01]  /*0bc0*/  @P4 IMAD.X R17, RZ, RZ, R6, P2 ;  /* 0x000000ffff114224 */ /* 0x000fe200010e0606 */
[----:B--2---:R-:W-:-:S04]  /*0bd0*/  @P4 LEA R14, P2, R16, R14, 0x2 ;  /* 0x0000000e100e4211 */ /* 0x004fc800078410ff */
[----:B------:R-:W-:Y:S02]  /*0be0*/  @P4 LEA.HI.X R15, R16, R15, R17, 0x2, P2 ;  /* 0x0000000f100f4211 */ /* 0x000fe400010f1411 */
[----:B------:R-:W2:Y:S01]  /*0bf0*/  @P3 LDC.64 R16, c[0x0][0x380] ;  /* 0x0000e000ff103b82 */ /* 0x000ea20000000a00 */
[----:B------:R-:W-:Y:S02]  /*0c00*/  @P3 IADD3 R25, P2, PT, R11, R12, RZ ;  /* 0x0000000c0b193210 */ /* 0x000fe40007f5e0ff */
[----:B-1----:R-:W-:Y:S01]  /*0c10*/  @P5 LEA R26, R26, R24, 0x18 ;  /* 0x000000181a1a5211 */ /* 0x002fe200078ec0ff */
[----:B------:R-:W4:Y:S02]  /*0c20*/  @P4 LDG.E R14, desc[UR18][R14.64] ;  /* 0x000000120e0e4981 */ /* 0x000f24000c1e1900 */
[----:B0-----:R-:W-:Y:S01]  /*0c30*/  @P3 IMAD.X R28, RZ, RZ, R6, P2 ;  /* 0x000000ffff1c3224 */ /* 0x001fe200010e0606 */
[----:B--2---:R-:W-:-:S04]  /*0c40*/  @P3 LEA R24, P2, R25, R16, 0x2 ;  /* 0x0000001019183211 */ /* 0x004fc800078410ff */
[----:B------:R-:W-:Y:S02]  /*0c50*/  @P3 LEA.HI.X R25, R25, R17, R28, 0x2, P2 ;  /* 0x0000001119193211 */ /* 0x000fe400010f141c */
[----:B------:R-:W-:-:S03]  /*0c60*/  ISETP.GE.U32.AND P2, PT, R10, UR14, PT ;  /* 0x0000000e0a007c0c */ /* 0x000fc6000bf46070 */
[----:B------:R-:W2:Y:S01]  /*0c70*/  @P3 LDG.E R24, desc[UR18][R24.64] ;  /* 0x0000001218183981 */ /* 0x000ea2000c1e1900 */
[----:B------:R-:W-:-:S04]  /*0c80*/  ISETP.GE.AND.EX P2, PT, RZ, UR17, PT, P2 ;  /* 0x00000011ff007c0c */ /* 0x000fc8000bf46320 */
[----:B------:R-:W-:-:S04]  /*0c90*/  ISETP.LT.U32.AND P2, PT, R18, UR23, !P2 ;  /* 0x0000001712007c0c */ /* 0x000fc8000d741070 */
[----:B------:R-:W-:-:S13]  /*0ca0*/  PLOP3.LUT P2, PT, P2, P1, PT, 0x80, 0x8 ;  /* 0x000000000008781c */ /* 0x000fda0001743070 */
[----:B------:R-:W0:Y:S01]  /*0cb0*/  @P2 LDC.64 R16, c[0x0][0x380] ;  /* 0x0000e000ff102b82 */ /* 0x000e220000000a00 */
[----:B------:R-:W-:-:S05]  /*0cc0*/  @P2 IADD3 R28, P6, PT, R10, R12, RZ ;  /* 0x0000000c0a1c2210 */ /* 0x000fca0007fde0ff */
[----:B------:R-:W-:Y:S01]  /*0cd0*/  @P2 IMAD.X R29, RZ, RZ, R6, P6 ;  /* 0x000000ffff1d2224 */ /* 0x000fe200030e0606 */
[----:B0-----:R-:W-:-:S04]  /*0ce0*/  @P2 LEA R16, P6, R28, R16, 0x2 ;  /* 0x000000101c102211 */ /* 0x001fc800078c10ff */
[----:B------:R-:W-:-:S05]  /*0cf0*/  @P2 LEA.HI.X R17, R28, R17, R29, 0x2, P6 ;  /* 0x000000111c112211 */ /* 0x000fca00030f141d */
[----:B------:R-:W5:Y:S01]  /*0d00*/  @P2 LDG.E R16, desc[UR18][R16.64] ;  /* 0x0000001210102981 */ /* 0x000f62000c1e1900 */
[----:B------:R-:W-:Y:S01]  /*0d10*/  UIADD3 UR15, UPT, UPT, UR15, 0x4, URZ ;  /* 0x000000040f0f7890 */ /* 0x000fe2000fffe0ff */
[----:B------:R-:W-:-:S03]  /*0d20*/  @P5 IMAD.IADD R26, R26, 0x1, R9 ;  /* 0x000000011a1a5824 */ /* 0x000fc600078e0209 */
[----:B------:R-:W-:Y:S01]  /*0d30*/  UISETP.NE.AND UP0, UPT, UR15, URZ, UPT ;  /* 0x000000ff0f00728c */ /* 0x000fe2000bf05270 */
[C---:B------:R-:W-:Y:S02]  /*0d40*/  IMAD R23, R8.reuse, 0x4, R23 ;  /* 0x0000000408177824 */ /* 0x040fe400078e0217 */
[C---:B------:R-:W-:Y:S02]  /*0d50*/  IMAD R7, R8.reuse, 0x4, R7 ;  /* 0x0000000408077824 */ /* 0x040fe400078e0207 */
[C---:B------:R-:W-:Y:S02]  /*0d60*/  IMAD R20, R8.reuse, 0x4, R20 ;  /* 0x0000000408147824 */ /* 0x040fe400078e0214 */
[C---:B------:R-:W-:Y:S02]  /*0d70*/  IMAD R18, R8.reuse, 0x4, R18 ;  /* 0x0000000408127824 */ /* 0x040fe400078e0212 */
[C---:B------:R-:W-:Y:S02]  /*0d80*/  IMAD R19, R8.reuse, 0x4, R19 ;  /* 0x0000000408137824 */ /* 0x040fe400078e0213 */
[----:B------:R-:W-:-:S02]  /*0d90*/  IMAD R21, R8, 0x4, R21 ;  /* 0x0000000408157824 */ /* 0x000fc400078e0215 */
[C---:B------:R-:W-:Y:S02]  /*0da0*/  IMAD R11, R8.reuse, 0x4, R11 ;  /* 0x00000004080b7824 */ /* 0x040fe400078e020b */
[C---:B------:R-:W-:Y:S01]  /*0db0*/  IMAD R10, R8.reuse, 0x4, R10 ;  /* 0x00000004080a7824 */ /* 0x040fe200078e020a */
[----:B---3--:R-:W-:Y:S04]  /*0dc0*/  @P5 STS [R26], R27 ;  /* 0x0000001b1a005388 */ /* 0x008fe80000000800 */
[----:B----4-:R-:W-:Y:S04]  /*0dd0*/  @P4 STS [R9+UR29], R14 ;  /* 0x0000000e09004988 */ /* 0x010fe8000800081d */
[----:B--2---:R-:W-:Y:S04]  /*0de0*/  @P3 STS [R9+UR30], R24 ;  /* 0x0000001809003988 */ /* 0x004fe8000800081e */
[----:B-----5:R0:W-:Y:S02]  /*0df0*/  @P2 STS [R9+UR13], R16 ;  /* 0x0000001009002988 */ /* 0x0201e4000800080d */
[----:B0-----:R-:W-:Y:S01]  /*0e00*/  IMAD R9, R8, 0x10, R9 ;  /* 0x0000001008097824 */ /* 0x001fe200078e0209 */
[----:B------:R-:W-:Y:S06]  /*0e10*/  BRA.U UP0, `(.L_x_4) ;  /* 0xfffffffd00107547 */ /* 0x000fec000b83ffff */
[----:B------:R-:W-:-:S07]  /*0e20*/  IMAD.U32 R8, RZ, RZ, UR10 ;  /* 0x0000000aff087e24 */ /* 0x000fce000f8e00ff */
.L_x_3:
[----:B------:R-:W-:-:S09]  /*0e30*/  UISETP.NE.AND UP0, UPT, UR28, URZ, UPT ;  /* 0x000000ff1c00728c */ /* 0x000fd2000bf05270 */
[----:B------:R-:W-:Y:S05]  /*0e40*/  BRA.U !UP0, `(.L_x_2) ;  /* 0x0000000508147547 */ /* 0x000fea000b800000 */
[----:B------:R-:W0:Y:S01]  /*0e50*/  S2R R11, SR_TID.X ;  /* 0x00000000000b7919 */ /* 0x000e220000002100 */
[----:B------:R-:W-:Y:S01]  /*0e60*/  ISETP.NE.AND P2, PT, R22, RZ, PT ;  /* 0x000000ff1600720c */ /* 0x000fe20003f45270 */
[----:B------:R-:W-:Y:S01]  /*0e70*/  BSSY.RECONVERGENT B0, `(.L_x_5) ;  /* 0x0000014000007945 */ /* 0x000fe20003800200 */
[----:B0-----:R-:W-:-:S04]  /*0e80*/  IMAD R11, R8, UR22, R11 ;  /* 0x00000016080b7c24 */ /* 0x001fc8000f8e020b */
[----:B------:R-:W-:-:S05]  /*0e90*/  IMAD.IADD R15, R4, 0x1, R11 ;  /* 0x00000001040f7824 */ /* 0x000fca00078e020b */
[----:B------:R-:W-:-:S04]  /*0ea0*/  ISETP.GE.U32.AND P1, PT, R15, UR14, PT ;  /* 0x0000000e0f007c0c */ /* 0x000fc8000bf26070 */
[----:B------:R-:W-:-:S04]  /*0eb0*/  ISETP.GE.AND.EX P1, PT, RZ, UR17, PT, P1 ;  /* 0x00000011ff007c0c */ /* 0x000fc8000bf26310 */
[----:B------:R-:W-:-:S04]  /*0ec0*/  ISETP.LT.U32.AND P1, PT, R11, UR23, !P1 ;  /* 0x000000170b007c0c */ /* 0x000fc8000cf21070 */
[----:B------:R-:W-:-:S13]  /*0ed0*/  PLOP3.LUT P1, PT, P0, P1, P2, 0x80, 0x0 ;  /* 0x000000000000781c */ /* 0x000fda0000723020 */
[----:B------:R-:W-:Y:S05]  /*0ee0*/  @!P1 BRA `(.L_x_6) ;  /* 0x0000000000309947 */ /* 0x000fea0003800000 */
[----:B------:R-:W0:Y:S01]  /*0ef0*/  LDCU.64 UR32, c[0x0][0x380] ;  /* 0x00007000ff2077ac */ /* 0x000e220008000a00 */
[----:B------:R-:W-:-:S05]  /*0f00*/  IADD3 R7, P1, PT, R15, R12, RZ ;  /* 0x0000000c0f077210 */ /* 0x000fca0007f3e0ff */
[----:B------:R-:W-:Y:S01]  /*0f10*/  IMAD.X R10, RZ, RZ, R6, P1 ;  /* 0x000000ffff0a7224 */ /* 0x000fe200008e0606 */
[----:B0-----:R-:W-:-:S04]  /*0f20*/  LEA R8, P1, R7, UR32, 0x2 ;  /* 0x0000002007087c11 */ /* 0x001fc8000f8210ff */
[----:B------:R-:W-:-:S05]  /*0f30*/  LEA.HI.X R9, R7, UR33, R10, 0x2, P1 ;  /* 0x0000002107097c11 */ /* 0x000fca00088f140a */
[----:B------:R-:W2:Y:S01]  /*0f40*/  LDG.E R8, desc[UR18][R8.64] ;  /* 0x0000001208087981 */ /* 0x000ea2000c1e1900 */
[----:B------:R-:W0:Y:S01]  /*0f50*/  S2UR UR16, SR_CgaCtaId ;  /* 0x00000000001079c3 */ /* 0x000e220000008800 */
[----:B------:R-:W-:Y:S01]  /*0f60*/  UMOV UR15, 0x400 ;  /* 0x00000400000f7882 */ /* 0x000fe20000000000 */
[----:B------:R-:W-:Y:S01]  /*0f70*/  IMAD.IADD R7, R5, 0x1, R11 ;  /* 0x0000000105077824 */ /* 0x000fe200078e020b */
[----:B0-----:R-:W-:-:S06]  /*0f80*/  ULEA UR15, UR16, UR15, 0x18 ;  /* 0x0000000f100f7291 */ /* 0x001fcc000f8ec0ff */
[----:B------:R-:W-:-:S05]  /*0f90*/  LEA R7, R7, UR15, 0x2 ;  /* 0x0000000f07077c11 */ /* 0x000fca000f8e10ff */
[----:B--2---:R0:W-:Y:S02]  /*0fa0*/  STS [R7], R8 ;  /* 0x0000000807007388 */ /* 0x0041e40000000800 */
.L_x_6:
[----:B------:R-:W-:Y:S05]  /*0fb0*/  BSYNC.RECONVERGENT B0 ;  /* 0x0000000000007941 */ /* 0x000fea0003800200 */
.L_x_5:
[----:B------:R-:W-:-:S09]  /*0fc0*/  UISETP.NE.AND UP0, UPT, UR28, 0x1, UPT ;  /* 0x000000011c00788c */ /* 0x000fd2000bf05270 */
[----:B------:R-:W-:Y:S05]  /*0fd0*/  BRA.U !UP0, `(.L_x_2) ;  /* 0x0000000108b07547 */ /* 0x000fea000b800000 */
[----:B------:R-:W-:Y:S01]  /*0fe0*/  VIADD R15, R15, UR22 ;  /* 0x000000160f0f7c36 */ /* 0x000fe20008000000 */
[----:B------:R-:W-:Y:S01]  /*0ff0*/  BSSY.RECONVERGENT B0, `(.L_x_7) ;  /* 0x0000013000007945 */ /* 0x000fe20003800200 */
[----:B------:R-:W-:-:S03]  /*1000*/  VIADD R14, R11, UR22 ;  /* 0x000000160b0e7c36 */ /* 0x000fc60008000000 */
[----:B------:R-:W-:-:S04]  /*1010*/  ISETP.GE.U32.AND P1, PT, R15, UR14, PT ;  /* 0x0000000e0f007c0c */ /* 0x000fc8000bf26070 */
[----:B------:R-:W-:-:S04]  /*1020*/  ISETP.GE.AND.EX P1, PT, RZ, UR17, PT, P1 ;  /* 0x00000011ff007c0c */ /* 0x000fc8000bf26310 */
[----:B------:R-:W-:-:S04]  /*1030*/  ISETP.LT.U32.AND P1, PT, R14, UR23, !P1 ;  /* 0x000000170e007c0c */ /* 0x000fc8000cf21070 */
[----:B------:R-:W-:-:S13]  /*1040*/  PLOP3.LUT P1, PT, P0, P1, P2, 0x80, 0x0 ;  /* 0x000000000000781c */ /* 0x000fda0000723020 */
[----:B------:R-:W-:Y:S05]  /*1050*/  @!P1 BRA `(.L_x_8) ;  /* 0x0000000000309947 */ /* 0x000fea0003800000 */
[----:B------:R-:W1:Y:S01]  /*1060*/  LDCU.64 UR32, c[0x0][0x380] ;  /* 0x00007000ff2077ac */ /* 0x000e620008000a00 */
[----:B0-----:R-:W-:-:S05]  /*1070*/  IADD3 R7, P1, PT, R15, R12, RZ ;  /* 0x0000000c0f077210 */ /* 0x001fca0007f3e0ff */
[----:B------:R-:W-:Y:S01]  /*1080*/  IMAD.X R10, RZ, RZ, R6, P1 ;  /* 0x000000ffff0a7224 */ /* 0x000fe200008e0606 */
[----:B-1----:R-:W-:-:S04]  /*1090*/  LEA R8, P1, R7, UR32, 0x2 ;  /* 0x0000002007087c11 */ /* 0x002fc8000f8210ff */
        /* <DEDUP_REMOVED lines=8> */
.L_x_8:
[----:B------:R-:W-:Y:S05]  /*1120*/  BSYNC.RECONVERGENT B0 ;  /* 0x0000000000007941 */ /* 0x000fea0003800200 */
.L_x_7:
        /* <DEDUP_REMOVED lines=10> */
[----:B------:R-:W2:Y:S01]  /*11d0*/  LDCU.64 UR14, c[0x0][0x380] ;  /* 0x00007000ff0e77ac */ /* 0x000ea20008000a00 */
[----:B------:R-:W-:-:S05]  /*11e0*/  IADD3 R12, P0, PT, R15, R12, RZ ;  /* 0x0000000c0f0c7210 */ /* 0x000fca0007f1e0ff */
[----:B01----:R-:W-:Y:S01]  /*11f0*/  IMAD.X R7, RZ, RZ, R6, P0 ;  /* 0x000000ffff077224 */ /* 0x003fe200000e0606 */
[----:B--2---:R-:W-:-:S04]  /*1200*/  LEA R6, P0, R12, UR14, 0x2 ;  /* 0x0000000e0c067c11 */ /* 0x004fc8000f8010ff */
        /* <DEDUP_REMOVED lines=8> */
.L_x_9:
[----:B------:R-:W-:Y:S05]  /*1290*/  BSYNC.RECONVERGENT B0 ;  /* 0x0000000000007941 */ /* 0x000fea0003800200 */
.L_x_2:
[----:B------:R-:W-:-:S04]  /*12a0*/  UIADD3 UR4, UPT, UPT, UR4, 0x1, URZ ;  /* 0x0000000104047890 */ /* 0x000fc8000fffe0ff */
[----:B------:R-:W-:-:S09]  /*12b0*/  UISETP.NE.AND UP0, UPT, UR4, UR11, UPT ;  /* 0x0000000b0400728c */ /* 0x000fd2000bf05270 */
[----:B------:R-:W-:Y:S05]  /*12c0*/  BRA.U UP0, `(.L_x_10) ;  /* 0xfffffff500307547 */ /* 0x000fea000b83ffff */
.L_x_1:
[----:B------:R-:W-:-:S05]  /*12d0*/  VIADD R3, R3, 0x1 ;  /* 0x0000000103037836 */ /* 0x000fca0000000000 */
[----:B------:R-:W-:-:S13]  /*12e0*/  ISETP.NE.AND P0, PT, R3, UR12, PT ;  /* 0x0000000c03007c0c */ /* 0x000fda000bf05270 */
[----:B------:R-:W-:Y:S05]  /*12f0*/  @P0 BRA `(.L_x_11) ;  /* 0xfffffff000f80947 */ /* 0x000fea000383ffff */
.L_x_0:
[----:B--2---:R-:W2:Y:S01]  /*1300*/  S2R R5, SR_CTAID.Y ;  /* 0x0000000000057919 */ /* 0x004ea20000002600 */
[----:B------:R-:W3:Y:S01]  /*1310*/  LDCU.64 UR20, c[0x0][0x398] ;  /* 0x00007300ff1477ac */ /* 0x000ee20008000a00 */
[----:B------:R-:W2:Y:S01]  /*1320*/  S2R R4, SR_TID.Y ;  /* 0x0000000000047919 */ /* 0x000ea20000002200 */
[----:B------:R-:W4:Y:S01]  /*1330*/  LDCU.64 UR14, c[0x0][0x3a0] ;  /* 0x00007400ff0e77ac */ /* 0x000f220008000a00 */
[----:B------:R-:W5:Y:S01]  /*1340*/  S2R R2, SR_CTAID.X ;  /* 0x0000000000027919 */ /* 0x000f620000002500 */
[----:B------:R-:W5:Y:S01]  /*1350*/  S2R R3, SR_TID.X ;  /* 0x0000000000037919 */ /* 0x000f620000002100 */
[----:B01----:R-:W0:Y:S01]  /*1360*/  S2R R7, SR_CTAID.Z ;  /* 0x0000000000077919 */ /* 0x003e220000002700 */
[----:B---3--:R-:W-:Y:S01]  /*1370*/  UIADD3 UR4, UPT, UPT, -UR20, UR21, URZ ;  /* 0x0000001514047290 */ /* 0x008fe2000fffe1ff */
[----:B------:R-:W0:Y:S01]  /*1380*/  S2R R6, SR_TID.Z ;  /* 0x0000000000067919 */ /* 0x000e220000002300 */
[----:B------:R-:W-:Y:S02]  /*1390*/  ULEA.HI UR16, UR20, UR20, URZ, 0x1 ;  /* 0x0000001414107291 */ /* 0x000fe4000f8f08ff */
[----:B----4-:R-:W-:-:S02]  /*13a0*/  UIADD3 UR14, UPT, UPT, -UR20, UR14, URZ ;  /* 0x0000000e140e7290 */ /* 0x010fc4000fffe1ff */
[----:B------:R-:W-:Y:S02]  /*13b0*/  UIADD3 UR15, UPT, UPT, -UR20, UR15, URZ ;  /* 0x0000000f140f7290 */ /* 0x000fe4000fffe1ff */
[----:B------:R-:W-:Y:S02]  /*13c0*/  UIADD3 UR20, UPT, UPT, UR4, 0x1, URZ ;  /* 0x0000000104147890 */ /* 0x000fe4000fffe0ff */
[----:B------:R-:W-:Y:S02]  /*13d0*/  UIMAD UR4, UR4, UR14, UR4 ;  /* 0x0000000e040472a4 */ /* 0x000fe4000f8e0204 */
[----:B------:R-:W-:Y:S02]  /*13e0*/  USHF.R.S32.HI UR16, URZ, 0x1, UR16 ;  /* 0x00000001ff107899 */ /* 0x000fe40008011410 */
[----:B------:R-:W-:Y:S01]  /*13f0*/  UIADD3 UR4, UPT, UPT, UR14, 0x1, UR4 ;  /* 0x000000010e047890 */ /* 0x000fe2000fffe004 */
[----:B--2---:R-:W-:-:S03]  /*1400*/  IMAD R5, R5, UR25, R4 ;  /* 0x0000001905057c24 */ /* 0x004fc6000f8e0204 */
[----:B------:R-:W-:Y:S01]  /*1410*/  VIADD R9, R4, UR16 ;  /* 0x0000001004097c36 */ /* 0x000fe20008000000 */
[----:B------:R-:W-:Y:S01]  /*1420*/  BAR.SYNC.DEFER_BLOCKING 0x0 ;  /* 0x0000000000007b1d */ /* 0x000fe20000010000 */
[----:B------:R-:W-:Y:S01]  /*1430*/  ISETP.GT.AND P0, PT, R5, UR14, PT ;  /* 0x0000000e05007c0c */ /* 0x000fe2000bf04270 */
[----:B------:R-:W-:Y:S01]  /*1440*/  USHF.R.S32.HI UR14, URZ, 0x1f, UR20 ;  /* 0x0000001fff0e7899 */ /* 0x000fe20008011414 */
[----:B-----5:R-:W-:Y:S02]  /*1450*/  IMAD R2, R2, UR22, R3 ;  /* 0x0000001602027c24 */ /* 0x020fe4000f8e0203 */
[----:B------:R-:W-:-:S03]  /*1460*/  VIADD R0, R3, UR16 ;  /* 0x0000001003007c36 */ /* 0x000fc60008000000 */
[----:B------:R-:W-:Y:S01]  /*1470*/  ISETP.GE.U32.AND P1, PT, R2, UR20, PT ;  /* 0x0000001402007c0c */ /* 0x000fe2000bf26070 */
[----:B0-----:R-:W-:Y:S02]  /*1480*/  IMAD R7, R7, UR24, R6 ;  /* 0x0000001807077c24 */ /* 0x001fe4000f8e0206 */
[----:B------:R-:W-:-:S03]  /*1490*/  VIADD R4, R6, UR16 ;  /* 0x0000001006047c36 */ /* 0x000fc60008000000 */
[----:B------:R-:W-:-:S04]  /*14a0*/  ISETP.GT.OR P0, PT, R7, UR15, P0 ;  /* 0x0000000f07007c0c */ /* 0x000fc80008704670 */
[----:B------:R-:W-:-:S13]  /*14b0*/  ISETP.GE.OR.EX P0, PT, RZ, UR14, P0, P1 ;  /* 0x0000000eff007c0c */ /* 0x000fda0008706710 */
[----:B------:R-:W-:Y:S05]  /*14c0*/  @P0 EXIT ;  /* 0x000000000000094d */ /* 0x000fea0003800000 */
[----:B------:R-:W0:Y:S01]  /*14d0*/  S2UR UR6, SR_CgaCtaId ;  /* 0x00000000000679c3 */ /* 0x000e220000008800 */
[----:B------:R-:W-:Y:S01]  /*14e0*/  IMAD R9, R9, UR23, R0 ;  /* 0x0000001709097c24 */ /* 0x000fe2000f8e0200 */
[----:B------:R-:W-:Y:S01]  /*14f0*/  UMOV UR5, 0x400 ;  /* 0x0000040000057882 */ /* 0x000fe20000000000 */
[----:B------:R-:W-:Y:S02]  /*1500*/  IMAD.MOV.U32 R3, RZ, RZ, RZ ;  /* 0x000000ffff037224 */ /* 0x000fe400078e00ff */
[----:B------:R-:W-:Y:S02]  /*1510*/  IMAD R4, R4, UR27, R9 ;  /* 0x0000001b04047c24 */ /* 0x000fe4000f8e0209 */
[C---:B------:R-:W-:Y:S02]  /*1520*/  IMAD R11, R5.reuse, UR14, RZ ;  /* 0x0000000e050b7c24 */ /* 0x040fe4000f8e02ff */
[----:B------:R-:W-:-:S04]  /*1530*/  IMAD.WIDE.U32 R2, R5, UR20, R2 ;  /* 0x0000001405027c25 */ /* 0x000fc8000f8e0002 */
[----:B------:R-:W-:Y:S02]  /*1540*/  IMAD.IADD R3, R3, 0x1, R11 ;  /* 0x0000000103037824 */ /* 0x000fe400078e020b */
[----:B------:R-:W-:Y:S01]  /*1550*/  IMAD.WIDE.U32 R2, R7, UR4, R2 ;  /* 0x0000000407027c25 */ /* 0x000fe2000f8e0002 */
[----:B0-----:R-:W-:Y:S01]  /*1560*/  ULEA UR5, UR6, UR5, 0x18 ;  /* 0x0000000506057291 */ /* 0x001fe2000f8ec0ff */
[----:B------:R-:W0:Y:S05]  /*1570*/  LDCU.64 UR6, c[0x0][0x388] ;  /* 0x00007100ff0677ac */ /* 0x000e2a0008000a00 */
[----:B------:R-:W-:Y:S01]  /*1580*/  LEA R4, R4, UR5, 0x2 ;  /* 0x0000000504047c11 */ /* 0x000fe2000f8e10ff */
[----:B------:R-:W-:-:S04]  /*1590*/  USHF.R.S32.HI UR5, URZ, 0x1f, UR4 ;  /* 0x0000001fff057899 */ /* 0x000fc80008011404 */
[----:B------:R0:W1:Y:S02]  /*15a0*/  LDS R9, [R4] ;  /* 0x0000000004097984 */ /* 0x0000640000000800 */
[----:B------:R-:W-:-:S04]  /*15b0*/  IMAD R7, R7, UR5, RZ ;  /* 0x0000000507077c24 */ /* 0x000fc8000f8e02ff */
[----:B------:R-:W-:Y:S01]  /*15c0*/  IMAD.IADD R3, R3, 0x1, R7 ;  /* 0x0000000103037824 */ /* 0x000fe200078e0207 */
[----:B0-----:R-:W-:-:S04]  /*15d0*/  LEA R4, P0, R2, UR6, 0x2 ;  /* 0x0000000602047c11 */ /* 0x001fc8000f8010ff */
[----:B------:R-:W-:-:S05]  /*15e0*/  LEA.HI.X R5, R2, UR7, R3, 0x2, P0 ;  /* 0x0000000702057c11 */ /* 0x000fca00080f1403 */
[----:B-1----:R-:W-:Y:S01]  /*15f0*/  STG.E desc[UR18][R4.64], R9 ;  /* 0x0000000904007986 */ /* 0x002fe2000c101912 */
[----:B------:R-:W-:Y:S05]  /*1600*/  EXIT ;  /* 0x000000000000794d */ /* 0x000fea0003800000 */
.L_x_12:
[----:B------:R-:W-:-:S00]  /*1610*/  BRA `(.L_x_12) ;  /* 0xfffffffc00fc7947 */ /* 0x000fc0000383ffff */
[----:B------:R-:W-:-:S00]  /*1620*/  NOP ;  /* 0x0000000000007918 */ /* 0x000fc00000000000 */
        /* <DEDUP_REMOVED lines=13> */
.L_x_22:


//--------------------- .text._Z18statisticsKernelNDPfS_Plillll --------------------------
	.section	.text._Z18statisticsKernelNDPfS_Plillll,"ax",@progbits
	.align	128
        .global         _Z18statisticsKernelNDPfS_Plillll
        .type           _Z18statisticsKernelNDPfS_Plillll,@function
        .size           _Z18statisticsKernelNDPfS_Plillll,(.L_x_23 - _Z18statisticsKernelNDPfS_Plillll)
        .other          _Z18statisticsKernelNDPfS_Plillll,@"STO_CUDA_ENTRY STV_DEFAULT"
_Z18statisticsKernelNDPfS_Plillll:
.text._Z18statisticsKernelNDPfS_Plillll:
[----:B------:R-:W-:Y:S01]  /*0000*/  LDC R1, c[0x0][0x37c] ;  /* 0x0000df00ff017b82 */ /* 0x000fe20000000800 */
[----:B------:R-:W0:Y:S07]  /*0010*/  S2R R9, SR_TID.Z ;  /* 0x0000000000097919 */ /* 0x000e2e0000002300 */
[----:B------:R-:W1:Y:S01]  /*0020*/  LDC R7, c[0x0][0x360] ;  /* 0x0000d800ff077b82 */ /* 0x000e620000000800 */
[----:B------:R-:W2:Y:S01]  /*0030*/  LDCU.64 UR12, c[0x0][0x3b8] ;  /* 0x00007700ff0c77ac */ /* 0x000ea20008000a00 */
[----:B------:R-:W1:Y:S01]  /*0040*/  S2R R0, SR_TID.X ;  /* 0x0000000000007919 */ /* 0x000e620000002100 */
[----:B------:R-:W3:Y:S05]  /*0050*/  S2R R3, SR_TID.Y ;  /* 0x0000000000037919 */ /* 0x000eea0000002200 */
[----:B------:R-:W3:Y:S08]  /*0060*/  LDC R8, c[0x0][0x364] ;  /* 0x0000d900ff087b82 */ /* 0x000ef00000000800 */
[----:B------:R-:W0:Y:S08]  /*0070*/  S2UR UR6, SR_CTAID.Z ;  /* 0x00000000000679c3 */ /* 0x000e300000002700 */
[----:B------:R-:W0:Y:S01]  /*0080*/  LDC R12, c[0x0][0x368] ;  /* 0x0000da00ff0c7b82 */ /* 0x000e220000000800 */
[----:B------:R-:W4:Y:S01]  /*0090*/  LDCU UR7, c[0x0][0x370] ;  /* 0x00006e00ff0777ac */ /* 0x000f220008000800 */
[----:B------:R-:W5:Y:S06]  /*00a0*/  LDCU UR8, c[0x0][0x374] ;  /* 0x00006e80ff0877ac */ /* 0x000f6c0008000800 */
[----:B------:R-:W1:Y:S08]  /*00b0*/  S2UR UR4, SR_CTAID.X ;  /* 0x00000000000479c3 */ /* 0x000e700000002500 */
[----:B------:R-:W3:Y:S01]  /*00c0*/  S2UR UR5, SR_CTAID.Y ;  /* 0x00000000000579c3 */ /* 0x000ee20000002600 */
[----:B0-----:R-:W-:-:S05]  /*00d0*/  IMAD R9, R12, UR6, R9 ;  /* 0x000000060c097c24 */ /* 0x001fca000f8e0209 */
[----:B--2---:R-:W-:Y:S01]  /*00e0*/  ISETP.GE.U32.AND P0, PT, R9, UR12, PT ;  /* 0x0000000c09007c0c */ /* 0x004fe2000bf06070 */
[----:B-1----:R-:W-:-:S03]  /*00f0*/  IMAD R0, R7, UR4, R0 ;  /* 0x0000000407007c24 */ /* 0x002fc6000f8e0200 */
[----:B------:R-:W-:Y:S01]  /*0100*/  ISETP.GE.AND.EX P0, PT, RZ, UR13, PT, P0 ;  /* 0x0000000dff007c0c */ /* 0x000fe2000bf06300 */
[----:B----4-:R-:W-:Y:S02]  /*0110*/  IMAD R7, R7, UR7, RZ ;  /* 0x0000000707077c24 */ /* 0x010fe4000f8e02ff */
[C---:B---3--:R-:W-:Y:S02]  /*0120*/  IMAD R6, R8.reuse, UR5, R3 ;  /* 0x0000000508067c24 */ /* 0x048fe4000f8e0203 */
[----:B-----5:R-:W-:-:S08]  /*0130*/  IMAD R8, R8, UR8, RZ ;  /* 0x0000000808087c24 */ /* 0x020fd0000f8e02ff */
[----:B------:R-:W-:Y:S05]  /*0140*/  @P0 EXIT ;  /* 0x000000000000094d */ /* 0x000fea0003800000 */
[----:B------:R-:W0:Y:S01]  /*0150*/  LDCU UR7, c[0x0][0x398] ;  /* 0x00007300ff0777ac */ /* 0x000e220008000800 */
[----:B------:R-:W-:Y:S01]  /*0160*/  BSSY.RECONVERGENT B0, `(.L_x_13) ;  /* 0x0000072000007945 */ /* 0x000fe20003800200 */
[----:B------:R-:W-:Y:S01]  /*0170*/  IMAD.MOV.U32 R10, RZ, RZ, RZ ;  /* 0x000000ffff0a7224 */ /* 0x000fe200078e00ff */
[----:B------:R-:W1:Y:S01]  /*0180*/  LDCU.64 UR10, c[0x0][0x3a8] ;  /* 0x00007500ff0a77ac */ /* 0x000e620008000a00 */
[----:B------:R-:W2:Y:S01]  /*0190*/  LDCU.64 UR8, c[0x0][0x3b0] ;  /* 0x00007600ff0877ac */ /* 0x000ea20008000a00 */
[----:B------:R-:W3:Y:S01]  /*01a0*/  LDCU UR15, c[0x0][0x378] ;  /* 0x00006f00ff0f77ac */ /* 0x000ee20008000800 */
[----:B------:R-:W4:Y:S01]  /*01b0*/  LDCU.64 UR16, c[0x0][0x358] ;  /* 0x00006b00ff1077ac */ /* 0x000f220008000a00 */
[----:B0-----:R-:W-:Y:S02]  /*01c0*/  USHF.R.S32.HI UR14, URZ, 0x1, UR7 ;  /* 0x00000001ff0e7899 */ /* 0x001fe40008011407 */
[----:B------:R-:W-:Y:S02]  /*01d0*/  USHF.R.S32.HI UR5, URZ, 0x1f, UR7 ;  /* 0x0000001fff057899 */ /* 0x000fe40008011407 */
[----:B------:R-:W-:-:S02]  /*01e0*/  ULOP3.LUT UR4, URZ, UR14, URZ, 0x33, !UPT ;  /* 0x0000000eff047292 */ /* 0x000fc4000f8e33ff */
[----:B-1----:R-:W-:Y:S02]  /*01f0*/  UIADD3 UR18, UP1, UP2, -UR7, 0x1, UR10 ;  /* 0x0000000107127890 */ /* 0x002fe4000fa3e10a */
[----:B------:R-:W-:Y:S02]  /*0200*/  USHF.R.S32.HI UR6, URZ, 0x1f, UR4 ;  /* 0x0000001fff067899 */ /* 0x000fe40008011404 */
[----:B------:R-:W-:Y:S01]  /*0210*/  UIADD3 UR10, UP0, UPT, UR4, UR10, URZ ;  /* 0x0000000a040a7290 */ /* 0x000fe2000ff1e0ff */
[----:B---3--:R-:W-:Y:S01]  /*0220*/  IMAD R12, R12, UR15, RZ ;  /* 0x0000000f0c0c7c24 */ /* 0x008fe2000f8e02ff */
[----:B------:R-:W-:Y:S02]  /*0230*/  UIADD3.X UR19, UPT, UPT, ~UR5, URZ, UR11, UP1, UP2 ;  /* 0x000000ff05137290 */ /* 0x000fe40008fe450b */
[----:B------:R-:W-:Y:S02]  /*0240*/  UIADD3.X UR11, UPT, UPT, UR6, UR11, URZ, UP0, !UPT ;  /* 0x0000000b060b7290 */ /* 0x000fe400087fe4ff */
[----:B--2---:R-:W-:-:S02]  /*0250*/  UIADD3 UR7, UP2, UP3, -UR7, 0x1, UR8 ;  /* 0x0000000107077890 */ /* 0x004fc4000fb5e108 */
[----:B------:R-:W-:Y:S02]  /*0260*/  UIADD3 UR8, UP0, UPT, UR4, UR8, URZ ;  /* 0x0000000804087290 */ /* 0x000fe4000ff1e0ff */
[----:B------:R-:W-:Y:S02]  /*0270*/  UIADD3 UR4, UP1, UPT, UR4, UR12, URZ ;  /* 0x0000000c04047290 */ /* 0x000fe4000ff3e0ff */
[----:B------:R-:W-:Y:S02]  /*0280*/  UIADD3.X UR5, UPT, UPT, ~UR5, URZ, UR9, UP2, UP3 ;  /* 0x000000ff05057290 */ /* 0x000fe400097e6509 */
[----:B------:R-:W-:Y:S01]  /*0290*/  UIADD3.X UR9, UPT, UPT, UR6, UR9, URZ, UP0, !UPT ;  /* 0x0000000906097290 */ /* 0x000fe200087fe4ff */
[----:B------:R-:W0:Y:S01]  /*02a0*/  LDCU.64 UR24, c[0x0][0x3a8] ;  /* 0x00007500ff1877ac */ /* 0x000e220008000a00 */
[----:B------:R-:W-:Y:S02]  /*02b0*/  UIADD3.X UR6, UPT, UPT, UR6, UR13, URZ, UP1, !UPT ;  /* 0x0000000d06067290 */ /* 0x000fe40008ffe4ff */
[----:B----4-:R-:W-:-:S12]  /*02c0*/  USHF.R.S32.HI UR12, URZ, 0x1f, UR14 ;  /* 0x0000001fff0c7899 */ /* 0x010fd8000801140e */
.L_x_20:
[----:B------:R-:W1:Y:S01]  /*02d0*/  LDCU.64 UR20, c[0x0][0x3b0] ;  /* 0x00007600ff1477ac */ /* 0x000e620008000a00 */
[----:B------:R-:W-:Y:S01]  /*02e0*/  BSSY.RECONVERGENT B1, `(.L_x_14) ;  /* 0x0000053000017945 */ /* 0x000fe20003800200 */
[----:B-1----:R-:W-:-:S04]  /*02f0*/  ISETP.GE.U32.AND P0, PT, R6, UR20, PT ;  /* 0x0000001406007c0c */ /* 0x002fc8000bf06070 */
[----:B------:R-:W-:-:S13]  /*0300*/  ISETP.GE.AND.EX P0, PT, RZ, UR21, PT, P0 ;  /* 0x00000015ff007c0c */ /* 0x000fda000bf06300 */
[----:B------:R-:W-:Y:S05]  /*0310*/  @P0 BRA `(.L_x_15) ;  /* 0x00000004003c0947 */ /* 0x000fea0003800000 */
[----:B------:R-:W-:Y:S02]  /*0320*/  IMAD.MOV.U32 R14, RZ, RZ, R6 ;  /* 0x000000ffff0e7224 */ /* 0x000fe400078e0006 */
[----:B------:R-:W-:-:S07]  /*0330*/  IMAD.MOV.U32 R15, RZ, RZ, RZ ;  /* 0x000000ffff0f7224 */ /* 0x000fce00078e00ff */
.L_x_19:
[----:B------:R-:W1:Y:S01]  /*0340*/  LDC.64 R2, c[0x0][0x3a8] ;  /* 0x0000ea00ff027b82 */ /* 0x000e620000000a00 */
[----:B------:R-:W-:Y:S01]  /*0350*/  BSSY.RECONVERGENT B2, `(.L_x_16) ;  /* 0x0000045000027945 */ /* 0x000fe20003800200 */
[----:B-1----:R-:W-:-:S04]  /*0360*/  ISETP.GE.U32.AND P0, PT, R0, R2, PT ;  /* 0x000000020000720c */ /* 0x002fc80003f06070 */
[----:B------:R-:W-:-:S13]  /*0370*/  ISETP.GE.AND.EX P0, PT, RZ, R3, PT, P0 ;  /* 0x00000003ff00720c */ /* 0x000fda0003f06300 */
[----:B------:R-:W-:Y:S05]  /*0380*/  @P0 BRA `(.L_x_17) ;  /* 0x0000000400040947 */ /* 0x000fea0003800000 */
[----:B------:R-:W1:Y:S01]  /*0390*/  LDCU.64 UR20, c[0x0][0x3b0] ;  /* 0x00007600ff1477ac */ /* 0x000e620008000a00 */
[----:B------:R-:W-:Y:S01]  /*03a0*/  IADD3 R11, P0, PT, R9, -UR14, RZ ;  /* 0x8000000e090b7c10 */ /* 0x000fe2000ff1e0ff */
[----:B------:R-:W-:Y:S01]  /*03b0*/  IMAD.MOV.U32 R19, RZ, RZ, RZ ;  /* 0x000000ffff137224 */ /* 0x000fe200078e00ff */
[----:B------:R-:W-:Y:S01]  /*03c0*/  ISETP.LT.U32.AND P3, PT, R14, R9, PT ;  /* 0x000000090e00720c */ /* 0x000fe20003f61070 */
[----:B------:R-:W-:Y:S01]  /*03d0*/  UIADD3 UR13, UP0, UPT, URZ, -UR14, URZ ;  /* 0x8000000eff0d7290 */ /* 0x000fe2000ff1e0ff */
[----:B------:R-:W-:Y:S02]  /*03e0*/  IADD3.X R4, PT, PT, R10, ~UR12, RZ, P0, !PT ;  /* 0x8000000c0a047c10 */ /* 0x000fe400087fe4ff */
[----:B------:R-:W-:Y:S01]  /*03f0*/  ISETP.LT.AND.EX P3, PT, R15, R10, PT, P3 ;  /* 0x0000000a0f00720c */ /* 0x000fe20003f61330 */
[----:B------:R-:W-:Y:S01]  /*0400*/  UIADD3.X UR15, UPT, UPT, URZ, ~UR12, URZ, UP0, !UPT ;  /* 0x8000000cff0f7290 */ /* 0x000fe200087fe4ff */
[----:B------:R-:W-:Y:S01]  /*0410*/  ISETP.GT.U32.AND P1, PT, R9, UR4, PT ;  /* 0x0000000409007c0c */ /* 0x000fe2000bf24070 */
[----:B------:R-:W-:-:S02]  /*0420*/  IMAD.U32 R16, RZ, RZ, UR13 ;  /* 0x0000000dff107e24 */ /* 0x000fc4000f8e00ff */
[----:B------:R-:W-:Y:S01]  /*0430*/  IMAD R20, R4, UR7, RZ ;  /* 0x0000000704147c24 */ /* 0x000fe2000f8e02ff */
[C---:B------:R-:W-:Y:S01]  /*0440*/  ISETP.GT.AND.EX P1, PT, R10.reuse, UR6, PT, P1 ;  /* 0x000000060a007c0c */ /* 0x040fe2000bf24310 */
[----:B------:R-:W-:Y:S02]  /*0450*/  IMAD.U32 R17, RZ, RZ, UR15 ;  /* 0x0000000fff117e24 */ /* 0x000fe4000f8e00ff */
[C---:B------:R-:W-:Y:S02]  /*0460*/  IMAD R20, R11.reuse, UR5, R20 ;  /* 0x000000050b147c24 */ /* 0x040fe4000f8e0214 */
[----:B-1----:R-:W-:Y:S02]  /*0470*/  IMAD R18, R10, UR20, RZ ;  /* 0x000000140a127c24 */ /* 0x002fe4000f8e02ff */
[----:B------:R-:W-:-:S04]  /*0480*/  IMAD.WIDE.U32 R16, R11, UR7, R16 ;  /* 0x000000070b107c25 */ /* 0x000fc8000f8e0010 */
[----:B------:R-:W-:Y:S01]  /*0490*/  IMAD.WIDE.U32 R4, R9, UR20, R14 ;  /* 0x0000001409047c25 */ /* 0x000fe2000f8e000e */
[----:B------:R-:W-:-:S03]  /*04a0*/  IADD3 R11, P0, PT, R14, R16, RZ ;  /* 0x000000100e0b7210 */ /* 0x000fc60007f1e0ff */
[----:B------:R-:W-:Y:S01]  /*04b0*/  IMAD R13, R9, UR21, R18 ;  /* 0x00000015090d7c24 */ /* 0x000fe2000f8e0212 */
[----:B------:R-:W1:Y:S01]  /*04c0*/  LDCU.128 UR20, c[0x0][0x380] ;  /* 0x00007000ff1477ac */ /* 0x000e620008000c00 */
[----:B------:R-:W-:Y:S02]  /*04d0*/  IMAD.MOV.U32 R18, RZ, RZ, R0 ;  /* 0x000000ffff127224 */ /* 0x000fe400078e0000 */
[----:B------:R-:W-:Y:S01]  /*04e0*/  IMAD.IADD R13, R5, 0x1, R13 ;  /* 0x00000001050d7824 */ /* 0x000fe200078e020d */
[----:B------:R-:W-:Y:S01]  /*04f0*/  IADD3.X R5, PT, PT, R15, R17, R20, P0, !PT ;  /* 0x000000110f057210 */ /* 0x000fe200007fe414 */
[-C--:B------:R-:W-:Y:S01]  /*0500*/  IMAD.WIDE.U32 R18, R4, R2.reuse, R18 ;  /* 0x0000000204127225 */ /* 0x080fe200078e0012 */
[----:B------:R-:W-:Y:S02]  /*0510*/  IADD3 R16, P0, PT, R0, -UR14, RZ ;  /* 0x8000000e00107c10 */ /* 0x000fe4000ff1e0ff */
[----:B------:R-:W-:Y:S01]  /*0520*/  SEL R20, R14, R9, P3 ;  /* 0x000000090e147207 */ /* 0x000fe20001800000 */
[----:B------:R-:W-:-:S02]  /*0530*/  IMAD R13, R13, R2, RZ ;  /* 0x000000020d0d7224 */ /* 0x000fc400078e02ff */
[----:B------:R-:W-:Y:S01]  /*0540*/  IMAD.X R17, RZ, RZ, ~UR12, P0 ;  /* 0x8000000cff117e24 */ /* 0x000fe200080e06ff */
[----:B------:R-:W-:Y:S01]  /*0550*/  ISETP.GE.U32.AND P2, PT, R20, UR14, PT ;  /* 0x0000000e14007c0c */ /* 0x000fe2000bf46070 */
[----:B------:R-:W-:Y:S01]  /*0560*/  IMAD R2, R5, UR18, RZ ;  /* 0x0000001205027c24 */ /* 0x000fe2000f8e02ff */
[----:B------:R-:W-:Y:S01]  /*0570*/  ISETP.GT.U32.AND P0, PT, R14, UR8, PT ;  /* 0x000000080e007c0c */ /* 0x000fe2000bf04070 */
[----:B------:R-:W-:Y:S02]  /*0580*/  IMAD R13, R4, R3, R13 ;  /* 0x00000003040d7224 */ /* 0x000fe400078e020d */
[----:B------:R-:W-:Y:S01]  /*0590*/  IMAD.WIDE.U32 R16, R11, UR18, R16 ;  /* 0x000000120b107c25 */ /* 0x000fe2000f8e0010 */
[----:B------:R-:W-:-:S03]  /*05a0*/  ISETP.GT.OR.EX P0, PT, R15, UR9, P1, P0 ;  /* 0x000000090f007c0c */ /* 0x000fc60008f04700 */
[----:B------:R-:W-:Y:S01]  /*05b0*/  IMAD R3, R11, UR19, R2 ;  /* 0x000000130b037c24 */ /* 0x000fe2000f8e0202 */
[----:B------:R-:W-:Y:S01]  /*05c0*/  SEL R2, R15, R10, P3 ;  /* 0x0000000a0f027207 */ /* 0x000fe20001800000 */
[----:B------:R-:W-:Y:S01]  /*05d0*/  IMAD.IADD R5, R19, 0x1, R13 ;  /* 0x0000000113057824 */ /* 0x000fe200078e020d */
[----:B-1----:R-:W-:Y:S01]  /*05e0*/  LEA R11, P3, R18, UR20, 0x2 ;  /* 0x00000014120b7c11 */ /* 0x002fe2000f8610ff */
[----:B------:R-:W-:Y:S01]  /*05f0*/  IMAD.IADD R3, R17, 0x1, R3 ;  /* 0x0000000111037824 */ /* 0x000fe200078e0203 */
[----:B------:R-:W-:Y:S01]  /*0600*/  LEA R13, P4, R16, UR22, 0x2 ;  /* 0x00000016100d7c11 */ /* 0x000fe2000f8810ff */
[----:B------:R-:W-:Y:S01]  /*0610*/  IMAD.MOV.U32 R20, RZ, RZ, RZ ;  /* 0x000000ffff147224 */ /* 0x000fe200078e00ff */
[----:B------:R-:W-:Y:S01]  /*0620*/  LEA.HI.X R19, R18, UR21, R5, 0x2, P3 ;  /* 0x0000001512137c11 */ /* 0x000fe200098f1405 */
[----:B------:R-:W-:Y:S01]  /*0630*/  IMAD.MOV.U32 R18, RZ, RZ, RZ ;  /* 0x000000ffff127224 */ /* 0x000fe200078e00ff */
[----:B------:R-:W-:Y:S01]  /*0640*/  LEA.HI.X R21, R16, UR23, R3, 0x2, P4 ;  /* 0x0000001710157c11 */ /* 0x000fe2000a0f1403 */
[----:B------:R-:W-:Y:S01]  /*0650*/  IMAD.MOV.U32 R16, RZ, RZ, R0 ;  /* 0x000000ffff107224 */ /* 0x000fe200078e0000 */
[----:B------:R-:W-:Y:S01]  /*0660*/  ISETP.GE.AND.EX P2, PT, R2, UR12, PT, P2 ;  /* 0x0000000c02007c0c */ /* 0x000fe2000bf46320 */
[----:B------:R-:W-:-:S12]  /*0670*/  IMAD.MOV.U32 R17, RZ, RZ, RZ ;  /* 0x000000ffff117224 */ /* 0x000fd800078e00ff */
.L_x_18:
[C---:B------:R-:W-:Y:S02]  /*0680*/  ISETP.LT.U32.AND P1, PT, R16.reuse, UR14, PT ;  /* 0x0000000e10007c0c */ /* 0x040fe4000bf21070 */
[----:B------:R-:W-:Y:S02]  /*0690*/  ISETP.GT.U32.AND P3, PT, R16, UR10, PT ;  /* 0x0000000a10007c0c */ /* 0x000fe4000bf64070 */
[C---:B------:R-:W-:Y:S02]  /*06a0*/  ISETP.LT.OR.EX P1, PT, R17.reuse, UR12, !P2, P1 ;  /* 0x0000000c11007c0c */ /* 0x040fe4000d721710 */
[----:B------:R-:W-:-:S04]  /*06b0*/  ISETP.GT.OR.EX P3, PT, R17, UR11, P0, P3 ;  /* 0x0000000b11007c0c */ /* 0x000fc80008764730 */
[----:B------:R-:W-:-:S13]  /*06c0*/  PLOP3.LUT P1, PT, P1, P3, PT, 0xf8, 0x8f ;  /* 0x00000000008f781c */ /* 0x000fda0000f27f70 */
[----:B------:R-:W-:-:S05]  /*06d0*/  @!P1 IADD3 R4, P3, PT, R18, R11, RZ ;  /* 0x0000000b12049210 */ /* 0x000fca0007f7e0ff */
[----:B------:R-:W-:-:S06]  /*06e0*/  @!P1 IMAD.X R5, R20, 0x1, R19, P3 ;  /* 0x0000000114059824 */ /* 0x000fcc00018e0613 */
[----:B------:R-:W2:Y:S01]  /*06f0*/  @!P1 LDG.E R5, desc[UR16][R4.64] ;  /* 0x0000001004059981 */ /* 0x000ea2000c1e1900 */
[----:B------:R-:W-:-:S05]  /*0700*/  @!P1 IADD3 R2, P3, PT, R18, R13, RZ ;  /* 0x0000000d12029210 */ /* 0x000fca0007f7e0ff */
[----:B------:R-:W-:Y:S01]  /*0710*/  @!P1 IMAD.X R3, R20, 0x1, R21, P3 ;  /* 0x0000000114039824 */ /* 0x000fe200018e0615 */
[----:B------:R-:W-:-:S04]  /*0720*/  LEA R18, P3, R7, R18, 0x2 ;  /* 0x0000001207127211 */ /* 0x000fc800078610ff */
[C---:B------:R-:W-:Y:S01]  /*0730*/  LEA.HI.X R20, R7.reuse, R20, RZ, 0x2, P3 ;  /* 0x0000001407147211 */ /* 0x040fe200018f14ff */
[----:B--2---:R1:W-:Y:S01]  /*0740*/  @!P1 STG.E desc[UR16][R2.64], R5 ;  /* 0x0000000502009986 */ /* 0x0043e2000c101910 */
[----:B------:R-:W-:-:S05]  /*0750*/  IADD3 R16, P1, PT, R7, R16, RZ ;  /* 0x0000001007107210 */ /* 0x000fca0007f3e0ff */
[----:B------:R-:W-:Y:S01]  /*0760*/  IMAD.X R17, RZ, RZ, R17, P1 ;  /* 0x000000ffff117224 */ /* 0x000fe200008e0611 */
[----:B0-----:R-:W-:-:S04]  /*0770*/  ISETP.GE.U32.AND P1, PT, R16, UR24, PT ;  /* 0x0000001810007c0c */ /* 0x001fc8000bf26070 */
[----:B------:R-:W-:-:S13]  /*0780*/  ISETP.GE.AND.EX P1, PT, R17, UR25, PT, P1 ;  /* 0x0000001911007c0c */ /* 0x000fda000bf26310 */
[----:B-1----:R-:W-:Y:S05]  /*0790*/  @!P1 BRA `(.L_x_18) ;  /* 0xfffffffc00b89947 */ /* 0x002fea000383ffff */
.L_x_17:
[----:B0-----:R-:W-:Y:S05]  /*07a0*/  BSYNC.RECONVERGENT B2 ;  /* 0x0000000000027941 */ /* 0x001fea0003800200 */
.L_x_16:
[----:B------:R-:W0:Y:S01]  /*07b0*/  LDCU.64 UR20, c[0x0][0x3b0] ;  /* 0x00007600ff1477ac */ /* 0x000e220008000a00 */
[----:B------:R-:W-:-:S05]  /*07c0*/  IADD3 R14, P0, PT, R8, R14, RZ ;  /* 0x0000000e080e7210 */ /* 0x000fca0007f1e0ff */
[----:B------:R-:W-:Y:S01]  /*07d0*/  IMAD.X R15, RZ, RZ, R15, P0 ;  /* 0x000000ffff0f7224 */ /* 0x000fe200000e060f */
[----:B0-----:R-:W-:-:S04]  /*07e0*/  ISETP.GE.U32.AND P0, PT, R14, UR20, PT ;  /* 0x000000140e007c0c */ /* 0x001fc8000bf06070 */
[----:B------:R-:W-:-:S13]  /*07f0*/  ISETP.GE.AND.EX P0, PT, R15, UR21, PT, P0 ;  /* 0x000000150f007c0c */ /* 0x000fda000bf06300 */
[----:B------:R-:W-:Y:S05]  /*0800*/  @!P0 BRA `(.L_x_19) ;  /* 0xfffffff800cc8947 */ /* 0x000fea000383ffff */
.L_x_15:
[----:B0-----:R-:W-:Y:S05]  /*0810*/  BSYNC.RECONVERGENT B1 ;  /* 0x0000000000017941 */ /* 0x001fea0003800200 */
.L_x_14:
[----:B------:R-:W0:Y:S01]  /*0820*/  LDCU.64 UR20, c[0x0][0x3b8] ;  /* 0x00007700ff1477ac */ /* 0x000e220008000a00 */
[----:B------:R-:W-:-:S05]  /*0830*/  IADD3 R9, P0, PT, R12, R9, RZ ;  /* 0x000000090c097210 */ /* 0x000fca0007f1e0ff */
[----:B------:R-:W-:Y:S01]  /*0840*/  IMAD.X R10, RZ, RZ, R10, P0 ;  /* 0x000000ffff0a7224 */ /* 0x000fe200000e060a */
[----:B0-----:R-:W-:-:S04]  /*0850*/  ISETP.GE.U32.AND P0, PT, R9, UR20, PT ;  /* 0x0000001409007c0c */ /* 0x001fc8000bf06070 */
[----:B------:R-:W-:-:S13]  /*0860*/  ISETP.GE.AND.EX P0, PT, R10, UR21, PT, P0 ;  /* 0x000000150a007c0c */ /* 0x000fda000bf06300 */
[----:B------:R-:W-:Y:S05]  /*0870*/  @!P0 BRA `(.L_x_20) ;  /* 0xfffffff800948947 */ /* 0x000fea000383ffff */
[----:B------:R-:W-:Y:S05]  /*0880*/  BSYNC.RECONVERGENT B0 ;  /* 0x0000000000007941 */ /* 0x000fea0003800200 */
.L_x_13:
[----:B------:R-:W-:Y:S05]  /*0890*/  EXIT ;  /* 0x000000000000794d */ /* 0x000fea0003800000 */
.L_x_21:
        /* <DEDUP_REMOVED lines=14> */
.L_x_23:


//--------------------- .nv.shared._Z24statisticsKernelNDSharedPfS_Pliiii --------------------------
	.section	.nv.shared._Z24statisticsKernelNDSharedPfS_Pliiii,"aw",@nobits
	.sectionflags	@""
	.align	16
	.zero		1024


//--------------------- .nv.shared.reserved.0     --------------------------
	.section	.nv.shared.reserved.0,"aw",@nobits
	.weak		__nv_reservedSMEM_offset_0_alias
	.size		__nv_reservedSMEM_offset_0_alias, 0, 64
	.other		__nv_reservedSMEM_offset_0_alias,@"STO_CUDA_RESERVED_SHARED STV_DEFAULT"
__nv_reservedSMEM_offset_0_alias:
	.zero		0
	.zero		64


//--------------------- .nv.shared._Z18statisticsKernelNDPfS_Plillll --------------------------
	.section	.nv.shared._Z18statisticsKernelNDPfS_Plillll,"aw",@nobits
	.sectionflags	@""
	.align	16
	.zero		1024


//--------------------- .nv.constant0._Z24statisticsKernelNDSharedPfS_Pliiii --------------------------
	.section	.nv.constant0._Z24statisticsKernelNDSharedPfS_Pliiii,"a",@progbits
	.sectionflags	@""
	.align	4
.nv.constant0._Z24statisticsKernelNDSharedPfS_Pliiii:
	.zero		936


//--------------------- .nv.constant0._Z18statisticsKernelNDPfS_Plillll --------------------------
	.section	.nv.constant0._Z18statisticsKernelNDPfS_Plillll,"a",@progbits
	.sectionflags	@""
	.align	4
.nv.constant0._Z18statisticsKernelNDPfS_Plillll:
	.zero		960


//--------------------- SYMBOLS --------------------------

	.type		.nv.reservedSmem.offset0,@object
	.size		.nv.reservedSmem.offset0,0x4
	.type		.nv.reservedSmem.cap,@object
	.size		.nv.reservedSmem.cap,0x4
